	.target	sm_90a

	.elftype	@"ET_EXEC"


//--------------------- .note.nv.tkinfo           --------------------------
	.section	.note.nv.tkinfo,"",@"SHT_NOTE"
	.sectionflags	@"SHF_NOTE_NV_TKINFO"
	.tkinfo
        /*0018*/ 	.word	0x00000002
        /*0030*/ 	.string	""
        /*0030*/ 	.string	"ptxas"
        /*0030*/ 	.string	"Cuda compilation tools, release 13.0, V13.0.88"
        /*0030*/ 	.string	"Build cuda_13.0.r13.0/compiler.36424714_0"
        /*0030*/ 	.string	"-arch sm_90a -m 64 "



//--------------------- .note.nv.cuinfo           --------------------------
	.section	.note.nv.cuinfo,"",@"SHT_NOTE"
	.sectionflags	@"SHF_NOTE_NV_CUINFO"
        /*0018*/ 	.short	0x0002
        /*001a*/ 	.short	0x005a
        /*001c*/ 	.short	0x0082
	.zero		2


//--------------------- .nv.info                  --------------------------
	.section	.nv.info,"",@"SHT_CUDA_INFO"
	.align	4


	//----- nvinfo : EIATTR_REGCOUNT
	.align		4
        /*0000*/ 	.byte	0x04, 0x2f
        /*0002*/ 	.short	(.L_15 - .L_14)
	.align		4
.L_14:
        /*0004*/ 	.word	index@(_ZN7cutlass13device_kernelINS_4gemm6kernel13GemmUniversalIN4cute5tupleIJiiiiEEENS1_10collective13CollectiveMmaINS1_34MainloopSm90TmaGmmaWarpSpecializedILi4ENS5_IJNS4_1CILi2EEENSA_ILi1EEESC_EEENS1_32KernelTmaWarpSpecializedPingpongEEENS5_IJNSA_ILi64EEENSA_ILi256EEENSA_ILi32EEEEEENS_10bfloat16_tENS5_IJlSC_lEEESK_SL_NS4_8TiledMMAINS4_8MMA_AtomIJNS4_4SM904GMMA28MMA_64x256x16_F32BF16BF16_SSILNSP_5MajorE0ELSR_0ELNSP_7ScaleInE1ELSS_1EEEEEENS4_6LayoutINS5_IJSC_SC_SC_EEENS5_IJNSA_ILi0EEESX_SX_EEEEENS5_IJNS4_10UnderscoreES10_S10_EEEEENS4_13SM90_TMA_LOADENS4_14ComposedLayoutINS4_7SwizzleILi2ELi4ELi3EEENS4_18smem_ptr_flag_bitsILi16EEENSV_INS5_IJNSA_ILi8EEESI_EEENS5_IJSI_SC_EEEEEEEvNS4_8identityENS4_23SM90_TMA_LOAD_MULTICASTES1D_vS1E_EENS_8epilogue10collective6detail29Sm90TmaWarpSpecializedAdapterINS1I_15DefaultEpilogueISK_SL_SL_NS1H_6thread17LinearCombinationISK_Li1EffLNS1M_9ScaleType4KindE0ELNS_15FloatRoundStyleE2ESK_EENS1_15EpilogueDefaultEEEEEvvEEEEvNT_6ParamsE)
        /*0008*/ 	.word	0x000000a8


	//----- nvinfo : EIATTR_FRAME_SIZE
	.align		4
.L_15:
        /*000c*/ 	.byte	0x04, 0x11
        /*000e*/ 	.short	(.L_17 - .L_16)
	.align		4
.L_16:
        /*0010*/ 	.word	index@(_ZN7cutlass13device_kernelINS_4gemm6kernel13GemmUniversalIN4cute5tupleIJiiiiEEENS1_10collective13CollectiveMmaINS1_34MainloopSm90TmaGmmaWarpSpecializedILi4ENS5_IJNS4_1CILi2EEENSA_ILi1EEESC_EEENS1_32KernelTmaWarpSpecializedPingpongEEENS5_IJNSA_ILi64EEENSA_ILi256EEENSA_ILi32EEEEEENS_10bfloat16_tENS5_IJlSC_lEEESK_SL_NS4_8TiledMMAINS4_8MMA_AtomIJNS4_4SM904GMMA28MMA_64x256x16_F32BF16BF16_SSILNSP_5MajorE0ELSR_0ELNSP_7ScaleInE1ELSS_1EEEEEENS4_6LayoutINS5_IJSC_SC_SC_EEENS5_IJNSA_ILi0EEESX_SX_EEEEENS5_IJNS4_10UnderscoreES10_S10_EEEEENS4_13SM90_TMA_LOADENS4_14ComposedLayoutINS4_7SwizzleILi2ELi4ELi3EEENS4_18smem_ptr_flag_bitsILi16EEENSV_INS5_IJNSA_ILi8EEESI_EEENS5_IJSI_SC_EEEEEEEvNS4_8identityENS4_23SM90_TMA_LOAD_MULTICASTES1D_vS1E_EENS_8epilogue10collective6detail29Sm90TmaWarpSpecializedAdapterINS1I_15DefaultEpilogueISK_SL_SL_NS1H_6thread17LinearCombinationISK_Li1EffLNS1M_9ScaleType4KindE0ELNS_15FloatRoundStyleE2ESK_EENS1_15EpilogueDefaultEEEEEvvEEEEvNT_6ParamsE)
        /*0014*/ 	.word	0x00000000


	//----- nvinfo : EIATTR_MIN_STACK_SIZE
	.align		4
.L_17:
        /*0018*/ 	.byte	0x04, 0x12
        /*001a*/ 	.short	(.L_19 - .L_18)
	.align		4
.L_18:
        /*001c*/ 	.word	index@(_ZN7cutlass13device_kernelINS_4gemm6kernel13GemmUniversalIN4cute5tupleIJiiiiEEENS1_10collective13CollectiveMmaINS1_34MainloopSm90TmaGmmaWarpSpecializedILi4ENS5_IJNS4_1CILi2EEENSA_ILi1EEESC_EEENS1_32KernelTmaWarpSpecializedPingpongEEENS5_IJNSA_ILi64EEENSA_ILi256EEENSA_ILi32EEEEEENS_10bfloat16_tENS5_IJlSC_lEEESK_SL_NS4_8TiledMMAINS4_8MMA_AtomIJNS4_4SM904GMMA28MMA_64x256x16_F32BF16BF16_SSILNSP_5MajorE0ELSR_0ELNSP_7ScaleInE1ELSS_1EEEEEENS4_6LayoutINS5_IJSC_SC_SC_EEENS5_IJNSA_ILi0EEESX_SX_EEEEENS5_IJNS4_10UnderscoreES10_S10_EEEEENS4_13SM90_TMA_LOADENS4_14ComposedLayoutINS4_7SwizzleILi2ELi4ELi3EEENS4_18smem_ptr_flag_bitsILi16EEENSV_INS5_IJNSA_ILi8EEESI_EEENS5_IJSI_SC_EEEEEEEvNS4_8identityENS4_23SM90_TMA_LOAD_MULTICASTES1D_vS1E_EENS_8epilogue10collective6detail29Sm90TmaWarpSpecializedAdapterINS1I_15DefaultEpilogueISK_SL_SL_NS1H_6thread17LinearCombinationISK_Li1EffLNS1M_9ScaleType4KindE0ELNS_15FloatRoundStyleE2ESK_EENS1_15EpilogueDefaultEEEEEvvEEEEvNT_6ParamsE)
        /*0020*/ 	.word	0x00000000
.L_19:


//--------------------- .nv.compat                --------------------------
	.section	.nv.compat,"",@"SHT_CUDA_COMPAT_INFO"
	.align	4
        /*0000*/ 	.byte	0x02, 0x09, 0x01, 0x00, 0x02, 0x02, 0x04, 0x00, 0x02, 0x05, 0x05, 0x00, 0x03, 0x07, 0x01, 0x01
        /*0010*/ 	.byte	0x02, 0x03, 0x01, 0x00, 0x02, 0x06, 0x01, 0x00, 0x04, 0x0b, 0x08, 0x00, 0x00, 0x00, 0x00, 0x00
        /*0020*/ 	.byte	0x00, 0x00, 0x00, 0x00


//--------------------- .nv.info._ZN7cutlass13device_kernelINS_4gemm6kernel13GemmUniversalIN4cute5tupleIJiiiiEEENS1_10collective13CollectiveMmaINS1_34MainloopSm90TmaGmmaWarpSpecializedILi4ENS5_IJNS4_1CILi2EEENSA_ILi1EEESC_EEENS1_32KernelTmaWarpSpecializedPingpongEEENS5_IJNSA_ILi64EEENSA_ILi256EEENSA_ILi32EEEEEENS_10bfloat16_tENS5_IJlSC_lEEESK_SL_NS4_8TiledMMAINS4_8MMA_AtomIJNS4_4SM904GMMA28MMA_64x256x16_F32BF16BF16_SSILNSP_5MajorE0ELSR_0ELNSP_7ScaleInE1ELSS_1EEEEEENS4_6LayoutINS5_IJSC_SC_SC_EEENS5_IJNSA_ILi0EEESX_SX_EEEEENS5_IJNS4_10UnderscoreES10_S10_EEEEENS4_13SM90_TMA_LOADENS4_14ComposedLayoutINS4_7SwizzleILi2ELi4ELi3EEENS4_18smem_ptr_flag_bitsILi16EEENSV_INS5_IJNSA_ILi8EEESI_EEENS5_IJSI_SC_EEEEEEEvNS4_8identityENS4_23SM90_TMA_LOAD_MULTICASTES1D_vS1E_EENS_8epilogue10collective6detail29Sm90TmaWarpSpecializedAdapterINS1I_15DefaultEpilogueISK_SL_SL_NS1H_6thread17LinearCombinationISK_Li1EffLNS1M_9ScaleType4KindE0ELNS_15FloatRoundStyleE2ESK_EENS1_15EpilogueDefaultEEEEEvvEEEEvNT_6ParamsE --------------------------
	.section	.nv.info._ZN7cutlass13device_kernelINS_4gemm6kernel13GemmUniversalIN4cute5tupleIJiiiiEEENS1_10collective13CollectiveMmaINS1_34MainloopSm90TmaGmmaWarpSpecializedILi4ENS5_IJNS4_1CILi2EEENSA_ILi1EEESC_EEENS1_32KernelTmaWarpSpecializedPingpongEEENS5_IJNSA_ILi64EEENSA_ILi256EEENSA_ILi32EEEEEENS_10bfloat16_tENS5_IJlSC_lEEESK_SL_NS4_8TiledMMAINS4_8MMA_AtomIJNS4_4SM904GMMA28MMA_64x256x16_F32BF16BF16_SSILNSP_5MajorE0ELSR_0ELNSP_7ScaleInE1ELSS_1EEEEEENS4_6LayoutINS5_IJSC_SC_SC_EEENS5_IJNSA_ILi0EEESX_SX_EEEEENS5_IJNS4_10UnderscoreES10_S10_EEEEENS4_13SM90_TMA_LOADENS4_14ComposedLayoutINS4_7SwizzleILi2ELi4ELi3EEENS4_18smem_ptr_flag_bitsILi16EEENSV_INS5_IJNSA_ILi8EEESI_EEENS5_IJSI_SC_EEEEEEEvNS4_8identityENS4_23SM90_TMA_LOAD_MULTICASTES1D_vS1E_EENS_8epilogue10collective6detail29Sm90TmaWarpSpecializedAdapterINS1I_15DefaultEpilogueISK_SL_SL_NS1H_6thread17LinearCombinationISK_Li1EffLNS1M_9ScaleType4KindE0ELNS_15FloatRoundStyleE2ESK_EENS1_15EpilogueDefaultEEEEEvvEEEEvNT_6ParamsE,"",@"SHT_CUDA_INFO"
	.sectionflags	@""
	.align	4


	//----- nvinfo : EIATTR_CUDA_API_VERSION
	.align		4
        /*0000*/ 	.byte	0x04, 0x37
        /*0002*/ 	.short	(.L_21 - .L_20)
.L_20:
        /*0004*/ 	.word	0x00000082


	//----- nvinfo : EIATTR_KPARAM_INFO
	.align		4
.L_21:
        /*0008*/ 	.byte	0x04, 0x17
        /*000a*/ 	.short	(.L_23 - .L_22)
.L_22:
        /*000c*/ 	.word	0x00000000
        /*0010*/ 	.short	0x0000
        /*0012*/ 	.short	0x0070
        /*0014*/ 	.byte	0x00, 0xf0, 0x01, 0x10


	//----- nvinfo : EIATTR_SPARSE_MMA_MASK
	.align		4
.L_23:
        /*0018*/ 	.byte	0x03, 0x50
        /*001a*/ 	.short	0x0000


	//----- nvinfo : EIATTR_MAXREG_COUNT
	.align		4
        /*001c*/ 	.byte	0x03, 0x1b
        /*001e*/ 	.short	0x00a8


	//----- nvinfo : EIATTR_NUM_BARRIERS
	.align		4
        /*0020*/ 	.byte	0x02, 0x4c
        /*0022*/ 	.byte	0x01
	.zero		1


	//----- nvinfo : EIATTR_EXTERNS
	.align		4
        /*0024*/ 	.byte	0x04, 0x0f
        /*0026*/ 	.short	(.L_25 - .L_24)


	//   ....[0]....
	.align		4
.L_24:
        /*0028*/ 	.word	index@(__assertfail)


	//----- nvinfo : EIATTR_MERCURY_ISA_VERSION
	.align		4
.L_25:
        /*002c*/ 	.byte	0x03, 0x5f
        /*002e*/ 	.short	0x0101


	//----- nvinfo : EIATTR_INT_WARP_WIDE_INSTR_OFFSETS
	.align		4
        /*0030*/ 	.byte	0x04, 0x31
        /*0032*/ 	.short	(.L_27 - .L_26)


	//   ....[0]....
.L_26:
        /*0034*/ 	.word	0x000005d0


	//   ....[1]....
        /*0038*/ 	.word	0x00000610


	//   ....[2]....
        /*003c*/ 	.word	0x000006a0


	//   ....[3]....
        /*0040*/ 	.word	0x000006b0


	//   ....[4]....
        /*0044*/ 	.word	0x000006d0


	//   ....[5]....
        /*0048*/ 	.word	0x000006f0


	//   ....[6]....
        /*004c*/ 	.word	0x000007e0


	//   ....[7]....
        /*0050*/ 	.word	0x00000800


	//   ....[8]....
        /*0054*/ 	.word	0x00001f70


	//----- nvinfo : EIATTR_COOP_GROUP_MASK_REGIDS
	.align		4
.L_27:
        /*0058*/ 	.byte	0x04, 0x29
        /*005a*/ 	.short	(.L_29 - .L_28)


	//   ....[0]....
.L_28:
        /*005c*/ 	.word	0xffffffff


	//   ....[1]....
        /*0060*/ 	.word	0xffffffff


	//   ....[2]....
        /*0064*/ 	.word	0xffffffff


	//   ....[3]....
        /*0068*/ 	.word	0xffffffff


	//   ....[4]....
        /*006c*/ 	.word	0xffffffff


	//   ....[5]....
        /*0070*/ 	.word	0xffffffff


	//   ....[6]....
        /*0074*/ 	.word	0xffffffff


	//----- nvinfo : EIATTR_COOP_GROUP_INSTR_OFFSETS
	.align		4
.L_29:
        /*0078*/ 	.byte	0x04, 0x28
        /*007a*/ 	.short	(.L_31 - .L_30)


	//   ....[0]....
.L_30:
        /*007c*/ 	.word	0x00000060


	//   ....[1]....
        /*0080*/ 	.word	0x00000080


	//   ....[2]....
        /*0084*/ 	.word	0x00000180


	//   ....[3]....
        /*0088*/ 	.word	0x000003b0


	//   ....[4]....
        /*008c*/ 	.word	0x00000400


	//   ....[5]....
        /*0090*/ 	.word	0x000005a0


	//   ....[6]....
        /*0094*/ 	.word	0x00000980


	//----- nvinfo : EIATTR_REG_RECONFIG
	.align		4
.L_31:
        /*0098*/ 	.byte	0x01, 0x54
	.zero		2


	//----- nvinfo : EIATTR_SYSCALL_OFFSETS
	.align		4
        /*009c*/ 	.byte	0x04, 0x46
        /*009e*/ 	.short	(.L_33 - .L_32)


	//   ....[0]....
.L_32:
        /*00a0*/ 	.word	0x000018e0


	//----- nvinfo : EIATTR_MBARRIER_INSTR_OFFSETS
	.align		4
.L_33:
        /*00a4*/ 	.byte	0x04, 0x39
        /*00a6*/ 	.short	(.L_35 - .L_34)


	//   ....[0]....
.L_34:
        /*00a8*/ 	.word	0x00000300
        /*00ac*/ 	.word	0x000000ff
        /*00b0*/ 	.word	0x00000000
        /*00b4*/ 	.short	0x0100
        /*00b6*/ 	.byte	0x07
	.zero		1


	//   ....[1]....
        /*00b8*/ 	.word	0x00000310
        /*00bc*/ 	.word	0x000000ff
        /*00c0*/ 	.word	0x00000020
        /*00c4*/ 	.short	0x0100
        /*00c6*/ 	.byte	0x07
	.zero		1


	//   ....[2]....
        /*00c8*/ 	.word	0x00000320
        /*00cc*/ 	.word	0x000000ff
        /*00d0*/ 	.word	0x00000008
        /*00d4*/ 	.short	0x0100
        /*00d6*/ 	.byte	0x07
	.zero		1


	//   ....[3]....
        /*00d8*/ 	.word	0x00000330
        /*00dc*/ 	.word	0x000000ff
        /*00e0*/ 	.word	0x00000028
        /*00e4*/ 	.short	0x0100
        /*00e6*/ 	.byte	0x07
	.zero		1


	//   ....[4]....
        /*00e8*/ 	.word	0x00000340
        /*00ec*/ 	.word	0x000000ff
        /*00f0*/ 	.word	0x00000010
        /*00f4*/ 	.short	0x0100
        /*00f6*/ 	.byte	0x07
	.zero		1


	//   ....[5]....
        /*00f8*/ 	.word	0x00000350
        /*00fc*/ 	.word	0x000000ff
        /*0100*/ 	.word	0x00000030
        /*0104*/ 	.short	0x0100
        /*0106*/ 	.byte	0x07
	.zero		1


	//   ....[6]....
        /*0108*/ 	.word	0x00000360
        /*010c*/ 	.word	0x000000ff
        /*0110*/ 	.word	0x00000018
        /*0114*/ 	.short	0x0100
        /*0116*/ 	.byte	0x07
	.zero		1


	//   ....[7]....
        /*0118*/ 	.word	0x00000370
        /*011c*/ 	.word	0x000000ff
        /*0120*/ 	.word	0x00000038
        /*0124*/ 	.short	0x0100
        /*0126*/ 	.byte	0x07
	.zero		1


	//   ....[8]....
        /*0128*/ 	.word	0x00000840
        /*012c*/ 	.word	0x000000ff
        /*0130*/ 	.word	0x00000070
        /*0134*/ 	.short	0x0100
        /*0136*/ 	.byte	0x0c
	.zero		1


	//   ....[9]....
        /*0138*/ 	.word	0x000008a0
        /*013c*/ 	.word	0x000000ff
        /*0140*/ 	.word	0x00000078
        /*0144*/ 	.short	0x0100
        /*0146*/ 	.byte	0x0c
	.zero		1


	//   ....[10]....
        /*0148*/ 	.word	0x000008d0
        /*014c*/ 	.word	0x000000ff
        /*0150*/ 	.word	0x00000050
        /*0154*/ 	.short	0x0100
        /*0156*/ 	.byte	0x0d
	.zero		1


	//   ....[11]....
        /*0158*/ 	.word	0x00000910
        /*015c*/ 	.word	0x000000ff
        /*0160*/ 	.word	0x00000058
        /*0164*/ 	.short	0x0100
        /*0166*/ 	.byte	0x0d
	.zero		1


	//   ....[12]....
        /*0168*/ 	.word	0x00000920
        /*016c*/ 	.word	0x000000ff
        /*0170*/ 	.word	0x00000060
        /*0174*/ 	.short	0x0100
        /*0176*/ 	.byte	0x0d
	.zero		1


	//   ....[13]....
        /*0178*/ 	.word	0x00000930
        /*017c*/ 	.word	0x000000ff
        /*0180*/ 	.word	0x00000068
        /*0184*/ 	.short	0x0100
        /*0186*/ 	.byte	0x0d
	.zero		1


	//   ....[14]....
        /*0188*/ 	.word	0x000017c0
        /*018c*/ 	.word	0x0000009d
        /*0190*/ 	.word	0x00000000
        /*0194*/ 	.short	0x010a
        /*0196*/ 	.byte	0x2e
	.zero		1


	//   ....[15]....
        /*0198*/ 	.word	0x00001970
        /*019c*/ 	.word	0x00000003
        /*01a0*/ 	.word	0x00000000
        /*01a4*/ 	.short	0x010a
        /*01a6*/ 	.byte	0x3f
	.zero		1


	//   ....[16]....
        /*01a8*/ 	.word	0x000019d0
        /*01ac*/ 	.word	0x00000003
        /*01b0*/ 	.word	0x00000000
        /*01b4*/ 	.short	0x010a
        /*01b6*/ 	.byte	0x3f
	.zero		1


	//   ....[17]....
        /*01b8*/ 	.word	0x00001c40
        /*01bc*/ 	.word	0x000000ff
        /*01c0*/ 	.word	0x00000000
        /*01c4*/ 	.short	0x010a
        /*01c6*/ 	.byte	0x04
	.zero		1


	//   ....[18]....
        /*01c8*/ 	.word	0x00001c80
        /*01cc*/ 	.word	0x000000ff
        /*01d0*/ 	.word	0x00000000
        /*01d4*/ 	.short	0x010a
        /*01d6*/ 	.byte	0x04
	.zero		1


	//   ....[19]....
        /*01d8*/ 	.word	0x00001e00
        /*01dc*/ 	.word	0x00000004
        /*01e0*/ 	.word	0x00000000
        /*01e4*/ 	.short	0x0101
        /*01e6*/ 	.byte	0x3f
	.zero		1


	//   ....[20]....
        /*01e8*/ 	.word	0x00001f00
        /*01ec*/ 	.word	0x0000009e
        /*01f0*/ 	.word	0x00000000
        /*01f4*/ 	.short	0x0101
        /*01f6*/ 	.byte	0x2f
	.zero		1


	//   ....[21]....
        /*01f8*/ 	.word	0x00001ff0
        /*01fc*/ 	.word	0x00000000
        /*0200*/ 	.word	0x00000000
        /*0204*/ 	.short	0x0101
        /*0206*/ 	.byte	0x3f
	.zero		1


	//   ....[22]....
        /*0208*/ 	.word	0x000020b0
        /*020c*/ 	.word	0x0000009d
        /*0210*/ 	.word	0x00000010
        /*0214*/ 	.short	0x010a
        /*0216*/ 	.byte	0x2e
	.zero		1


	//   ....[23]....
        /*0218*/ 	.word	0x00009e60
        /*021c*/ 	.word	0x000000a0
        /*0220*/ 	.word	0x00000000
        /*0224*/ 	.short	0x0101
        /*0226*/ 	.byte	0x2f
	.zero		1


	//   ....[24]....
        /*0228*/ 	.word	0x0000a890
        /*022c*/ 	.word	0x0000000c
        /*0230*/ 	.word	0x00000020
        /*0234*/ 	.short	0x010a
        /*0236*/ 	.byte	0x3f
	.zero		1


	//   ....[25]....
        /*0238*/ 	.word	0x0000ac50
        /*023c*/ 	.word	0x00000003
        /*0240*/ 	.word	0x00000078
        /*0244*/ 	.short	0x0101
        /*0246*/ 	.byte	0x3f
	.zero		1


	//   ....[26]....
        /*0248*/ 	.word	0x0000b3c0
        /*024c*/ 	.word	0x00000007
        /*0250*/ 	.word	0x00000000
        /*0254*/ 	.short	0x010a
        /*0256*/ 	.byte	0x3f
	.zero		1


	//   ....[27]....
        /*0258*/ 	.word	0x0000b440
        /*025c*/ 	.word	0x00000009
        /*0260*/ 	.word	0x00000000
        /*0264*/ 	.short	0x010a
        /*0266*/ 	.byte	0x3f
	.zero		1


	//   ....[28]....
        /*0268*/ 	.word	0x0000b4d0
        /*026c*/ 	.word	0x00000006
        /*0270*/ 	.word	0x00000000
        /*0274*/ 	.short	0x010a
        /*0276*/ 	.byte	0x3f
	.zero		1


	//   ....[29]....
        /*0278*/ 	.word	0x0000b560
        /*027c*/ 	.word	0x00000003
        /*0280*/ 	.word	0x00000000
        /*0284*/ 	.short	0x010a
        /*0286*/ 	.byte	0x3f
	.zero		1


	//   ....[30]....
        /*0288*/ 	.word	0x0000b5c0
        /*028c*/ 	.word	0x0000009f
        /*0290*/ 	.word	0x00000000
        /*0294*/ 	.short	0x010a
        /*0296*/ 	.byte	0x3f
	.zero		1


	//   ....[31]....
        /*0298*/ 	.word	0x0000b610
        /*029c*/ 	.word	0x00000003
        /*02a0*/ 	.word	0x00000000
        /*02a4*/ 	.short	0x010a
        /*02a6*/ 	.byte	0x3f
	.zero		1


	//   ....[32]....
        /*02a8*/ 	.word	0x0000b670
        /*02ac*/ 	.word	0x00000005
        /*02b0*/ 	.word	0x00000000
        /*02b4*/ 	.short	0x010a
        /*02b6*/ 	.byte	0x3f
	.zero		1


	//   ....[33]....
        /*02b8*/ 	.word	0x0000b6c0
        /*02bc*/ 	.word	0x0000009f
        /*02c0*/ 	.word	0x00000010
        /*02c4*/ 	.short	0x010a
        /*02c6*/ 	.byte	0x3f
	.zero		1


	//   ....[34]....
        /*02c8*/ 	.word	0x0000b790
        /*02cc*/ 	.word	0x0000000c
        /*02d0*/ 	.word	0x00000020
        /*02d4*/ 	.short	0x010a
        /*02d6*/ 	.byte	0x3f
	.zero		1


	//   ....[35]....
        /*02d8*/ 	.word	0x0000b860
        /*02dc*/ 	.word	0x00000007
        /*02e0*/ 	.word	0x00000000
        /*02e4*/ 	.short	0x010a
        /*02e6*/ 	.byte	0x3f
	.zero		1


	//   ....[36]....
        /*02e8*/ 	.word	0x0000b8b0
        /*02ec*/ 	.word	0x00000009
        /*02f0*/ 	.word	0x00000000
        /*02f4*/ 	.short	0x010a
        /*02f6*/ 	.byte	0x3f
	.zero		1


	//   ....[37]....
        /*02f8*/ 	.word	0x0000b900
        /*02fc*/ 	.word	0x00000006
        /*0300*/ 	.word	0x00000000
        /*0304*/ 	.short	0x010a
        /*0306*/ 	.byte	0x3f
	.zero		1


	//----- nvinfo : EIATTR_NUM_MBARRIERS
	.align		4
.L_35:
        /*0308*/ 	.byte	0x03, 0x38
        /*030a*/ 	.short	0x000e


	//----- nvinfo : EIATTR_EXIT_INSTR_OFFSETS
	.align		4
        /*030c*/ 	.byte	0x04, 0x1c
        /*030e*/ 	.short	(.L_37 - .L_36)


	//   ....[0]....
.L_36:
        /*0310*/ 	.word	0x00001490


	//   ....[1]....
        /*0314*/ 	.word	0x000014f0


	//   ....[2]....
        /*0318*/ 	.word	0x0000a570


	//   ....[3]....
        /*031c*/ 	.word	0x0000a5a0


	//   ....[4]....
        /*0320*/ 	.word	0x0000b5b0


	//----- nvinfo : EIATTR_MAX_THREADS
	.align		4
.L_37:
        /*0324*/ 	.byte	0x04, 0x05
        /*0326*/ 	.short	(.L_39 - .L_38)
.L_38:
        /*0328*/ 	.word	0x00000180
        /*032c*/ 	.word	0x00000001
        /*0330*/ 	.word	0x00000001


	//----- nvinfo : EIATTR_CRS_STACK_SIZE
	.align		4
.L_39:
        /*0334*/ 	.byte	0x04, 0x1e
        /*0336*/ 	.short	(.L_41 - .L_40)
.L_40:
        /*0338*/ 	.word	0x00000000


	//----- nvinfo : EIATTR_CBANK_PARAM_SIZE
	.align		4
.L_41:
        /*033c*/ 	.byte	0x03, 0x19
        /*033e*/ 	.short	0x0470


	//----- nvinfo : EIATTR_PARAM_CBANK
	.align		4
        /*0340*/ 	.byte	0x04, 0x0a
        /*0342*/ 	.short	(.L_43 - .L_42)
	.align		4
.L_42:
        /*0344*/ 	.word	index@(.nv.constant0._ZN7cutlass13device_kernelINS_4gemm6kernel13GemmUniversalIN4cute5tupleIJiiiiEEENS1_10collective13CollectiveMmaINS1_34MainloopSm90TmaGmmaWarpSpecializedILi4ENS5_IJNS4_1CILi2EEENSA_ILi1EEESC_EEENS1_32KernelTmaWarpSpecializedPingpongEEENS5_IJNSA_ILi64EEENSA_ILi256EEENSA_ILi32EEEEEENS_10bfloat16_tENS5_IJlSC_lEEESK_SL_NS4_8TiledMMAINS4_8MMA_AtomIJNS4_4SM904GMMA28MMA_64x256x16_F32BF16BF16_SSILNSP_5MajorE0ELSR_0ELNSP_7ScaleInE1ELSS_1EEEEEENS4_6LayoutINS5_IJSC_SC_SC_EEENS5_IJNSA_ILi0EEESX_SX_EEEEENS5_IJNS4_10UnderscoreES10_S10_EEEEENS4_13SM90_TMA_LOADENS4_14ComposedLayoutINS4_7SwizzleILi2ELi4ELi3EEENS4_18smem_ptr_flag_bitsILi16EEENSV_INS5_IJNSA_ILi8EEESI_EEENS5_IJSI_SC_EEEEEEEvNS4_8identityENS4_23SM90_TMA_LOAD_MULTICASTES1D_vS1E_EENS_8epilogue10collective6detail29Sm90TmaWarpSpecializedAdapterINS1I_15DefaultEpilogueISK_SL_SL_NS1H_6thread17LinearCombinationISK_Li1EffLNS1M_9ScaleType4KindE0ELNS_15FloatRoundStyleE2ESK_EENS1_15EpilogueDefaultEEEEEvvEEEEvNT_6ParamsE)
        /*0348*/ 	.short	0x0210
        /*034a*/ 	.short	0x0470


	//----- nvinfo : EIATTR_SW_WAR
	.align		4
.L_43:
        /*034c*/ 	.byte	0x04, 0x36
        /*034e*/ 	.short	(.L_45 - .L_44)
.L_44:
        /*0350*/ 	.word	0x00000008
.L_45:


//--------------------- .nv.callgraph             --------------------------
	.section	.nv.callgraph,"",@"SHT_CUDA_CALLGRAPH"
	.align	4
	.sectionentsize	8
	.align		4
        /*0000*/ 	.word	0x00000000
	.align		4
        /*0004*/ 	.word	0xffffffff
	.align		4
        /*0008*/ 	.word	index@(_ZN7cutlass13device_kernelINS_4gemm6kernel13GemmUniversalIN4cute5tupleIJiiiiEEENS1_10collective13CollectiveMmaINS1_34MainloopSm90TmaGmmaWarpSpecializedILi4ENS5_IJNS4_1CILi2EEENSA_ILi1EEESC_EEENS1_32KernelTmaWarpSpecializedPingpongEEENS5_IJNSA_ILi64EEENSA_ILi256EEENSA_ILi32EEEEEENS_10bfloat16_tENS5_IJlSC_lEEESK_SL_NS4_8TiledMMAINS4_8MMA_AtomIJNS4_4SM904GMMA28MMA_64x256x16_F32BF16BF16_SSILNSP_5MajorE0ELSR_0ELNSP_7ScaleInE1ELSS_1EEEEEENS4_6LayoutINS5_IJSC_SC_SC_EEENS5_IJNSA_ILi0EEESX_SX_EEEEENS5_IJNS4_10UnderscoreES10_S10_EEEEENS4_13SM90_TMA_LOADENS4_14ComposedLayoutINS4_7SwizzleILi2ELi4ELi3EEENS4_18smem_ptr_flag_bitsILi16EEENSV_INS5_IJNSA_ILi8EEESI_EEENS5_IJSI_SC_EEEEEEEvNS4_8identityENS4_23SM90_TMA_LOAD_MULTICASTES1D_vS1E_EENS_8epilogue10collective6detail29Sm90TmaWarpSpecializedAdapterINS1I_15DefaultEpilogueISK_SL_SL_NS1H_6thread17LinearCombinationISK_Li1EffLNS1M_9ScaleType4KindE0ELNS_15FloatRoundStyleE2ESK_EENS1_15EpilogueDefaultEEEEEvvEEEEvNT_6ParamsE)
	.align		4
        /*000c*/ 	.word	index@(__assertfail)
	.align		4
        /*0010*/ 	.word	0x00000000
	.align		4
        /*0014*/ 	.word	0xfffffffe
	.align		4
        /*0018*/ 	.word	0x00000000
	.align		4
        /*001c*/ 	.word	0xfffffffd
	.align		4
        /*0020*/ 	.word	0x00000000
	.align		4
        /*0024*/ 	.word	0xfffffffc


//--------------------- .nv.constant4             --------------------------
	.section	.nv.constant4,"a",@progbits
	.align	8
	.align		8
.nv.constant4:
        /*0000*/ 	.dword	__assertfail
	.align		8
        /*0008*/ 	.dword	__unnamed_1
	.align		8
        /*0010*/ 	.dword	_ZN39_INTERNAL_e1348a67_4_k_cu_0a2dcdfc_37954cuda3std3__45__cpo5beginE
	.align		8
        /*0018*/ 	.dword	_ZN39_INTERNAL_e1348a67_4_k_cu_0a2dcdfc_37954cuda3std3__45__cpo3endE
	.align		8
        /*0020*/ 	.dword	_ZN39_INTERNAL_e1348a67_4_k_cu_0a2dcdfc_37954cuda3std3__45__cpo6cbeginE
	.align		8
        /*0028*/ 	.dword	_ZN39_INTERNAL_e1348a67_4_k_cu_0a2dcdfc_37954cuda3std3__45__cpo4cendE
	.align		8
        /*0030*/ 	.dword	_ZN39_INTERNAL_e1348a67_4_k_cu_0a2dcdfc_37954cuda3std3__441_GLOBAL__N__e1348a67_4_k_cu_0a2dcdfc_37956ignoreE
	.align		8
        /*0038*/ 	.dword	_ZN39_INTERNAL_e1348a67_4_k_cu_0a2dcdfc_37954cuda3std3__419piecewise_constructE
	.align		8
        /*0040*/ 	.dword	_ZN39_INTERNAL_e1348a67_4_k_cu_0a2dcdfc_37954cuda3std3__48in_placeE
	.align		8
        /*0048*/ 	.dword	_ZN39_INTERNAL_e1348a67_4_k_cu_0a2dcdfc_37954cuda3std6ranges3__45__cpo4swapE
	.align		8
        /*0050*/ 	.dword	_ZN39_INTERNAL_e1348a67_4_k_cu_0a2dcdfc_37954cuda3std6ranges3__45__cpo9iter_moveE
	.align		8
        /*0058*/ 	.dword	_ZN39_INTERNAL_e1348a67_4_k_cu_0a2dcdfc_37954cute7productE
	.align		8
        /*0060*/ 	.dword	_ZN39_INTERNAL_e1348a67_4_k_cu_0a2dcdfc_37954cute1_E
	.align		8
        /*0068*/ 	.dword	$str$22
	.align		8
        /*0070*/ 	.dword	$str$23


//--------------------- .text._ZN7cutlass13device_kernelINS_4gemm6kernel13GemmUniversalIN4cute5tupleIJiiiiEEENS1_10collective13CollectiveMmaINS1_34MainloopSm90TmaGmmaWarpSpecializedILi4ENS5_IJNS4_1CILi2EEENSA_ILi1EEESC_EEENS1_32KernelTmaWarpSpecializedPingpongEEENS5_IJNSA_ILi64EEENSA_ILi256EEENSA_ILi32EEEEEENS_10bfloat16_tENS5_IJlSC_lEEESK_SL_NS4_8TiledMMAINS4_8MMA_AtomIJNS4_4SM904GMMA28MMA_64x256x16_F32BF16BF16_SSILNSP_5MajorE0ELSR_0ELNSP_7ScaleInE1ELSS_1EEEEEENS4_6LayoutINS5_IJSC_SC_SC_EEENS5_IJNSA_ILi0EEESX_SX_EEEEENS5_IJNS4_10UnderscoreES10_S10_EEEEENS4_13SM90_TMA_LOADENS4_14ComposedLayoutINS4_7SwizzleILi2ELi4ELi3EEENS4_18smem_ptr_flag_bitsILi16EEENSV_INS5_IJNSA_ILi8EEESI_EEENS5_IJSI_SC_EEEEEEEvNS4_8identityENS4_23SM90_TMA_LOAD_MULTICASTES1D_vS1E_EENS_8epilogue10collective6detail29Sm90TmaWarpSpecializedAdapterINS1I_15DefaultEpilogueISK_SL_SL_NS1H_6thread17LinearCombinationISK_Li1EffLNS1M_9ScaleType4KindE0ELNS_15FloatRoundStyleE2ESK_EENS1_15EpilogueDefaultEEEEEvvEEEEvNT_6ParamsE --------------------------
	.section	.text._ZN7cutlass13device_kernelINS_4gemm6kernel13GemmUniversalIN4cute5tupleIJiiiiEEENS1_10collective13CollectiveMmaINS1_34MainloopSm90TmaGmmaWarpSpecializedILi4ENS5_IJNS4_1CILi2EEENSA_ILi1EEESC_EEENS1_32KernelTmaWarpSpecializedPingpongEEENS5_IJNSA_ILi64EEENSA_ILi256EEENSA_ILi32EEEEEENS_10bfloat16_tENS5_IJlSC_lEEESK_SL_NS4_8TiledMMAINS4_8MMA_AtomIJNS4_4SM904GMMA28MMA_64x256x16_F32BF16BF16_SSILNSP_5MajorE0ELSR_0ELNSP_7ScaleInE1ELSS_1EEEEEENS4_6LayoutINS5_IJSC_SC_SC_EEENS5_IJNSA_ILi0EEESX_SX_EEEEENS5_IJNS4_10UnderscoreES10_S10_EEEEENS4_13SM90_TMA_LOADENS4_14ComposedLayoutINS4_7SwizzleILi2ELi4ELi3EEENS4_18smem_ptr_flag_bitsILi16EEENSV_INS5_IJNSA_ILi8EEESI_EEENS5_IJSI_SC_EEEEEEEvNS4_8identityENS4_23SM90_TMA_LOAD_MULTICASTES1D_vS1E_EENS_8epilogue10collective6detail29Sm90TmaWarpSpecializedAdapterINS1I_15DefaultEpilogueISK_SL_SL_NS1H_6thread17LinearCombinationISK_Li1EffLNS1M_9ScaleType4KindE0ELNS_15FloatRoundStyleE2ESK_EENS1_15EpilogueDefaultEEEEEvvEEEEvNT_6ParamsE,"ax",@progbits
	.align	128
.text._ZN7cutlass13device_kernelINS_4gemm6kernel13GemmUniversalIN4cute5tupleIJiiiiEEENS1_10collective13CollectiveMmaINS1_34MainloopSm90TmaGmmaWarpSpecializedILi4ENS5_IJNS4_1CILi2EEENSA_ILi1EEESC_EEENS1_32KernelTmaWarpSpecializedPingpongEEENS5_IJNSA_ILi64EEENSA_ILi256EEENSA_ILi32EEEEEENS_10bfloat16_tENS5_IJlSC_lEEESK_SL_NS4_8TiledMMAINS4_8MMA_AtomIJNS4_4SM904GMMA28MMA_64x256x16_F32BF16BF16_SSILNSP_5MajorE0ELSR_0ELNSP_7ScaleInE1ELSS_1EEEEEENS4_6LayoutINS5_IJSC_SC_SC_EEENS5_IJNSA_ILi0EEESX_SX_EEEEENS5_IJNS4_10UnderscoreES10_S10_EEEEENS4_13SM90_TMA_LOADENS4_14ComposedLayoutINS4_7SwizzleILi2ELi4ELi3EEENS4_18smem_ptr_flag_bitsILi16EEENSV_INS5_IJNSA_ILi8EEESI_EEENS5_IJSI_SC_EEEEEEEvNS4_8identityENS4_23SM90_TMA_LOAD_MULTICASTES1D_vS1E_EENS_8epilogue10collective6detail29Sm90TmaWarpSpecializedAdapterINS1I_15DefaultEpilogueISK_SL_SL_NS1H_6thread17LinearCombinationISK_Li1EffLNS1M_9ScaleType4KindE0ELNS_15FloatRoundStyleE2ESK_EENS1_15EpilogueDefaultEEEEEvvEEEEvNT_6ParamsE:
        .type           _ZN7cutlass13device_kernelINS_4gemm6kernel13GemmUniversalIN4cute5tupleIJiiiiEEENS1_10collective13CollectiveMmaINS1_34MainloopSm90TmaGmmaWarpSpecializedILi4ENS5_IJNS4_1CILi2EEENSA_ILi1EEESC_EEENS1_32KernelTmaWarpSpecializedPingpongEEENS5_IJNSA_ILi64EEENSA_ILi256EEENSA_ILi32EEEEEENS_10bfloat16_tENS5_IJlSC_lEEESK_SL_NS4_8TiledMMAINS4_8MMA_AtomIJNS4_4SM904GMMA28MMA_64x256x16_F32BF16BF16_SSILNSP_5MajorE0ELSR_0ELNSP_7ScaleInE1ELSS_1EEEEEENS4_6LayoutINS5_IJSC_SC_SC_EEENS5_IJNSA_ILi0EEESX_SX_EEEEENS5_IJNS4_10UnderscoreES10_S10_EEEEENS4_13SM90_TMA_LOADENS4_14ComposedLayoutINS4_7SwizzleILi2ELi4ELi3EEENS4_18smem_ptr_flag_bitsILi16EEENSV_INS5_IJNSA_ILi8EEESI_EEENS5_IJSI_SC_EEEEEEEvNS4_8identityENS4_23SM90_TMA_LOAD_MULTICASTES1D_vS1E_EENS_8epilogue10collective6detail29Sm90TmaWarpSpecializedAdapterINS1I_15DefaultEpilogueISK_SL_SL_NS1H_6thread17LinearCombinationISK_Li1EffLNS1M_9ScaleType4KindE0ELNS_15FloatRoundStyleE2ESK_EENS1_15EpilogueDefaultEEEEEvvEEEEvNT_6ParamsE,@function
        .size           _ZN7cutlass13device_kernelINS_4gemm6kernel13GemmUniversalIN4cute5tupleIJiiiiEEENS1_10collective13CollectiveMmaINS1_34MainloopSm90TmaGmmaWarpSpecializedILi4ENS5_IJNS4_1CILi2EEENSA_ILi1EEESC_EEENS1_32KernelTmaWarpSpecializedPingpongEEENS5_IJNSA_ILi64EEENSA_ILi256EEENSA_ILi32EEEEEENS_10bfloat16_tENS5_IJlSC_lEEESK_SL_NS4_8TiledMMAINS4_8MMA_AtomIJNS4_4SM904GMMA28MMA_64x256x16_F32BF16BF16_SSILNSP_5MajorE0ELSR_0ELNSP_7ScaleInE1ELSS_1EEEEEENS4_6LayoutINS5_IJSC_SC_SC_EEENS5_IJNSA_ILi0EEESX_SX_EEEEENS5_IJNS4_10UnderscoreES10_S10_EEEEENS4_13SM90_TMA_LOADENS4_14ComposedLayoutINS4_7SwizzleILi2ELi4ELi3EEENS4_18smem_ptr_flag_bitsILi16EEENSV_INS5_IJNSA_ILi8EEESI_EEENS5_IJSI_SC_EEEEEEEvNS4_8identityENS4_23SM90_TMA_LOAD_MULTICASTES1D_vS1E_EENS_8epilogue10collective6detail29Sm90TmaWarpSpecializedAdapterINS1I_15DefaultEpilogueISK_SL_SL_NS1H_6thread17LinearCombinationISK_Li1EffLNS1M_9ScaleType4KindE0ELNS_15FloatRoundStyleE2ESK_EENS1_15EpilogueDefaultEEEEEvvEEEEvNT_6ParamsE,(.L_x_328 - _ZN7cutlass13device_kernelINS_4gemm6kernel13GemmUniversalIN4cute5tupleIJiiiiEEENS1_10collective13CollectiveMmaINS1_34MainloopSm90TmaGmmaWarpSpecializedILi4ENS5_IJNS4_1CILi2EEENSA_ILi1EEESC_EEENS1_32KernelTmaWarpSpecializedPingpongEEENS5_IJNSA_ILi64EEENSA_ILi256EEENSA_ILi32EEEEEENS_10bfloat16_tENS5_IJlSC_lEEESK_SL_NS4_8TiledMMAINS4_8MMA_AtomIJNS4_4SM904GMMA28MMA_64x256x16_F32BF16BF16_SSILNSP_5MajorE0ELSR_0ELNSP_7ScaleInE1ELSS_1EEEEEENS4_6LayoutINS5_IJSC_SC_SC_EEENS5_IJNSA_ILi0EEESX_SX_EEEEENS5_IJNS4_10UnderscoreES10_S10_EEEEENS4_13SM90_TMA_LOADENS4_14ComposedLayoutINS4_7SwizzleILi2ELi4ELi3EEENS4_18smem_ptr_flag_bitsILi16EEENSV_INS5_IJNSA_ILi8EEESI_EEENS5_IJSI_SC_EEEEEEEvNS4_8identityENS4_23SM90_TMA_LOAD_MULTICASTES1D_vS1E_EENS_8epilogue10collective6detail29Sm90TmaWarpSpecializedAdapterINS1I_15DefaultEpilogueISK_SL_SL_NS1H_6thread17LinearCombinationISK_Li1EffLNS1M_9ScaleType4KindE0ELNS_15FloatRoundStyleE2ESK_EENS1_15EpilogueDefaultEEEEEvvEEEEvNT_6ParamsE)
        .other          _ZN7cutlass13device_kernelINS_4gemm6kernel13GemmUniversalIN4cute5tupleIJiiiiEEENS1_10collective13CollectiveMmaINS1_34MainloopSm90TmaGmmaWarpSpecializedILi4ENS5_IJNS4_1CILi2EEENSA_ILi1EEESC_EEENS1_32KernelTmaWarpSpecializedPingpongEEENS5_IJNSA_ILi64EEENSA_ILi256EEENSA_ILi32EEEEEENS_10bfloat16_tENS5_IJlSC_lEEESK_SL_NS4_8TiledMMAINS4_8MMA_AtomIJNS4_4SM904GMMA28MMA_64x256x16_F32BF16BF16_SSILNSP_5MajorE0ELSR_0ELNSP_7ScaleInE1ELSS_1EEEEEENS4_6LayoutINS5_IJSC_SC_SC_EEENS5_IJNSA_ILi0EEESX_SX_EEEEENS5_IJNS4_10UnderscoreES10_S10_EEEEENS4_13SM90_TMA_LOADENS4_14ComposedLayoutINS4_7SwizzleILi2ELi4ELi3EEENS4_18smem_ptr_flag_bitsILi16EEENSV_INS5_IJNSA_ILi8EEESI_EEENS5_IJSI_SC_EEEEEEEvNS4_8identityENS4_23SM90_TMA_LOAD_MULTICASTES1D_vS1E_EENS_8epilogue10collective6detail29Sm90TmaWarpSpecializedAdapterINS1I_15DefaultEpilogueISK_SL_SL_NS1H_6thread17LinearCombinationISK_Li1EffLNS1M_9ScaleType4KindE0ELNS_15FloatRoundStyleE2ESK_EENS1_15EpilogueDefaultEEEEEvvEEEEvNT_6ParamsE,@"STO_CUDA_ENTRY STV_DEFAULT"
_ZN7cutlass13device_kernelINS_4gemm6kernel13GemmUniversalIN4cute5tupleIJiiiiEEENS1_10collective13CollectiveMmaINS1_34MainloopSm90TmaGmmaWarpSpecializedILi4ENS5_IJNS4_1CILi2EEENSA_ILi1EEESC_EEENS1_32KernelTmaWarpSpecializedPingpongEEENS5_IJNSA_ILi64EEENSA_ILi256EEENSA_ILi32EEEEEENS_10bfloat16_tENS5_IJlSC_lEEESK_SL_NS4_8TiledMMAINS4_8MMA_AtomIJNS4_4SM904GMMA28MMA_64x256x16_F32BF16BF16_SSILNSP_5MajorE0ELSR_0ELNSP_7ScaleInE1ELSS_1EEEEEENS4_6LayoutINS5_IJSC_SC_SC_EEENS5_IJNSA_ILi0EEESX_SX_EEEEENS5_IJNS4_10UnderscoreES10_S10_EEEEENS4_13SM90_TMA_LOADENS4_14ComposedLayoutINS4_7SwizzleILi2ELi4ELi3EEENS4_18smem_ptr_flag_bitsILi16EEENSV_INS5_IJNSA_ILi8EEESI_EEENS5_IJSI_SC_EEEEEEEvNS4_8identityENS4_23SM90_TMA_LOAD_MULTICASTES1D_vS1E_EENS_8epilogue10collective6detail29Sm90TmaWarpSpecializedAdapterINS1I_15DefaultEpilogueISK_SL_SL_NS1H_6thread17LinearCombinationISK_Li1EffLNS1M_9ScaleType4KindE0ELNS_15FloatRoundStyleE2ESK_EENS1_15EpilogueDefaultEEEEEvvEEEEvNT_6ParamsE:
[----:B------:R-:W0:Y:S01]  /*0000*/  LDC R1, c[0x0][0x28] ;  /* 0x00000a00ff017b82 */ /* 0x000e220000000800 */
[----:B------:R-:W1:Y:S01]  /*0010*/  S2R R3, SR_TID.X ;  /* 0x0000000000037919 */ /* 0x000e620000002100 */
[----:B------:R-:W-:Y:S01]  /*0020*/  ELECT P0, URZ, PT ;  /* 0x00000000003f782f */ /* 0x000fe20003800000 */
[----:B------:R-:W-:Y:S01]  /*0030*/  BSSY B0, `(.L_x_0) ;  /* 0x0000014000007945 */ /* 0x000fe20003800000 */
[--C-:B-1----:R-:W-:Y:S02]  /*0040*/  SHF.R.U32.HI R0, RZ, 0x5, R3.reuse ;  /* 0x00000005ff007819 */ /* 0x102fe40000011603 */
[----:B------:R-:W-:-:S03]  /*0050*/  SHF.R.U32.HI R5, RZ, 0x7, R3 ;  /* 0x00000007ff057819 */ /* 0x000fc60000011603 */
[----:B------:R-:W1:Y:S02]  /*0060*/  SHFL.IDX PT, R2, R0, RZ, 0x1f ;  /* 0x00001fff00027589 */ /* 0x000e6400000e0000 */
[----:B-1----:R-:W-:Y:S02]  /*0070*/  R2UR UR6, R2 ;  /* 0x00000000020672ca */ /* 0x002fe400000e0000 */
[----:B------:R1:W2:Y:S11]  /*0080*/  SHFL.IDX PT, R2, R5, RZ, 0x1f ;  /* 0x00001fff05027589 */ /* 0x0002b600000e0000 */
[----:B------:R-:W-:-:S02]  /*0090*/  USHF.R.S32.HI UR4, URZ, 0x1f, UR6 ;  /* 0x0000001f3f047899 */ /* 0x000fc40008011406 */
[----:B------:R-:W-:Y:S02]  /*00a0*/  ISETP.NE.OR P0, PT, RZ, UR6, !P0 ;  /* 0x00000006ff007c0c */ /* 0x000fe4000c705670 */
[----:B------:R-:W-:-:S04]  /*00b0*/  ULEA.HI UR4, UR4, UR6, URZ, 0x2 ;  /* 0x0000000604047291 */ /* 0x000fc8000f8f103f */
[----:B------:R-:W-:-:S04]  /*00c0*/  ULOP3.LUT UR4, UR4, 0xfffffffc, URZ, 0xc0, !UPT ;  /* 0xfffffffc04047892 */ /* 0x000fc8000f8ec03f */
[----:B------:R-:W-:-:S03]  /*00d0*/  UIADD3 UR6, UR6, -UR4, URZ ;  /* 0x8000000406067290 */ /* 0x000fc6000fffe03f */
[----:B012---:R-:W-:Y:S09]  /*00e0*/  @P0 BRA `(.L_x_1) ;  /* 0x0000000000200947 */ /* 0x007ff20003800000 */
[----:B------:R-:W-:Y:S02]  /*00f0*/  ULDC.64 UR4, c[0x0][0x198] ;  /* 0x0000660000047ab9 */ /* 0x000fe40000000a00 */
[----:B------:R-:W-:Y:S02]  /*0100*/  UIADD3 UR8, UP0, UR4, 0xf0, URZ ;  /* 0x000000f004087890 */ /* 0x000fe4000ff1e03f */
[----:B------:R-:W-:Y:S02]  /*0110*/  UIADD3 UR4, UP1, UR4, 0x1f0, URZ ;  /* 0x000001f004047890 */ /* 0x000fe4000ff3e03f */
[----:B------:R-:W-:Y:S02]  /*0120*/  UIADD3.X UR9, URZ, UR5, URZ, UP0, !UPT ;  /* 0x000000053f097290 */ /* 0x000fe400087fe43f */
[----:B------:R-:W-:-:S07]  /*0130*/  UIADD3.X UR5, URZ, UR5, URZ, UP1, !UPT ;  /* 0x000000053f057290 */ /* 0x000fce0008ffe43f */
[----:B------:R0:W-:Y:S02]  /*0140*/  UTMACCTL.PF [UR8] ;  /* 0x00000000080079b9 */ /* 0x0001e40008040000 */
[----:B------:R0:W-:Y:S02]  /*0150*/  UTMACCTL.PF [UR4] ;  /* 0x00000000040079b9 */ /* 0x0001e40008040000 */
[----:B0-----:R-:W-:Y:S01]  /*0160*/  NOP ;  /* 0x0000000000007918 */ /* 0x001fe20000000000 */
.L_x_1:
[----:B------:R-:W-:Y:S05]  /*0170*/  BSYNC B0 ;  /* 0x0000000000007941 */ /* 0x000fea0003800000 */
.L_x_0:
[----:B------:R-:W0:Y:S01]  /*0180*/  SHFL.IDX PT, R6, R0, RZ, 0x1f ;  /* 0x00001fff00067589 */ /* 0x000e2200000e0000 */
[----:B------:R-:W-:Y:S01]  /*0190*/  R2UR UR19, R2 ;  /* 0x00000000021372ca */ /* 0x000fe200000e0000 */
[----:B------:R-:W-:-:S04]  /*01a0*/  UISETP.NE.AND UP0, UPT, UR6, 0x3, UPT ;  /* 0x000000030600788c */ /* 0x000fc8000bf05270 */
[----:B------:R-:W-:-:S08]  /*01b0*/  UISETP.EQ.OR UP0, UPT, UR6, URZ, !UP0 ;  /* 0x0000003f0600728c */ /* 0x000fd0000c702670 */
[----:B------:R-:W-:Y:S02]  /*01c0*/  UIADD3 UR14, UR19, -0x1, URZ ;  /* 0xffffffff130e7890 */ /* 0x000fe4000fffe03f */
[----:B------:R-:W-:Y:S02]  /*01d0*/  UISETP.EQ.AND UP0, UPT, UR19, URZ, UP0 ;  /* 0x0000003f1300728c */ /* 0x000fe40008702270 */
[----:B------:R-:W-:Y:S02]  /*01e0*/  UISETP.GE.U32.AND UP1, UPT, UR14, 0x2, UPT ;  /* 0x000000020e00788c */ /* 0x000fe4000bf26070 */
[----:B------:R-:W-:Y:S01]  /*01f0*/  USEL UR41, URZ, 0x1, !UP0 ;  /* 0x000000013f297887 */ /* 0x000fe2000c000000 */
[----:B0-----:R-:W-:-:S03]  /*0200*/  ISETP.NE.AND P0, PT, R6, RZ, PT ;  /* 0x000000ff0600720c */ /* 0x001fc60003f05270 */
[----:B------:R-:W-:-:S10]  /*0210*/  USEL UR41, UR41, 0x2, UP1 ;  /* 0x0000000229297887 */ /* 0x000fd40008800000 */
[----:B------:R-:W-:Y:S05]  /*0220*/  @P0 BRA `(.L_x_2) ;  /* 0x0000000000580947 */ /* 0x000fea0003800000 */
[----:B------:R-:W0:Y:S01]  /*0230*/  S2UR UR7, SR_CgaCtaId ;  /* 0x00000000000779c3 */ /* 0x000e220000008800 */
[----:B------:R-:W-:Y:S01]  /*0240*/  UMOV UR4, 0x400 ;  /* 0x0000040000047882 */ /* 0x000fe20000000000 */
[----:B------:R-:W-:Y:S01]  /*0250*/  UMOV UR5, 0x1 ;  /* 0x0000000100057882 */ /* 0x000fe20000000000 */
[----:B------:R-:W-:Y:S01]  /*0260*/  UMOV UR8, 0x2 ;  /* 0x0000000200087882 */ /* 0x000fe20000000000 */
[----:B------:R-:W-:Y:S01]  /*0270*/  ELECT P0, URZ, PT ;  /* 0x00000000003f782f */ /* 0x000fe20003800000 */
[----:B------:R-:W-:-:S04]  /*0280*/  UIADD3 UR8, -UR8, 0x100000, URZ ;  /* 0x0010000008087890 */ /* 0x000fc8000fffe13f */
[----:B------:R-:W-:Y:S02]  /*0290*/  USHF.L.U32 UR9, UR8, 0xb, URZ ;  /* 0x0000000b08097899 */ /* 0x000fe4000800063f */
[----:B------:R-:W-:Y:S02]  /*02a0*/  USHF.L.U32 UR8, UR8, 0x1, URZ ;  /* 0x0000000108087899 */ /* 0x000fe4000800063f */
[----:B0-----:R-:W-:Y:S02]  /*02b0*/  ULEA UR7, UR7, UR4, 0x18 ;  /* 0x0000000407077291 */ /* 0x001fe4000f8ec03f */
[----:B------:R-:W-:-:S04]  /*02c0*/  UIADD3 UR4, -UR5, 0x100000, URZ ;  /* 0x0010000005047890 */ /* 0x000fc8000fffe13f */
[----:B------:R-:W-:Y:S02]  /*02d0*/  USHF.L.U32 UR5, UR4, 0xb, URZ ;  /* 0x0000000b04057899 */ /* 0x000fe4000800063f */
[----:B------:R-:W-:Y:S01]  /*02e0*/  USHF.L.U32 UR4, UR4, 0x1, URZ ;  /* 0x0000000104047899 */ /* 0x000fe2000800063f */
[----:B------:R-:W0:Y:S11]  /*02f0*/  FENCE.VIEW.ASYNC.S ;  /* 0x00000000000073c6 */ /* 0x000e360000000000 */
[----:B0-----:R0:W1:Y:S01]  /*0300*/  SYNCS.EXCH.64 URZ, [UR7], UR4 ;  /* 0x00000004073f75b2 */ /* 0x0010620008000100 */
[----:B------:R0:W2:Y:S01]  /*0310*/  SYNCS.EXCH.64 URZ, [UR7+0x20], UR8 ;  /* 0x00002008073f75b2 */ /* 0x0000a20008000100 */
[----:B------:R0:W3:Y:S01]  /*0320*/  SYNCS.EXCH.64 URZ, [UR7+0x8], UR4 ;  /* 0x00000804073f75b2 */ /* 0x0000e20008000100 */
[----:B------:R0:W4:Y:S01]  /*0330*/  SYNCS.EXCH.64 URZ, [UR7+0x28], UR8 ;  /* 0x00002808073f75b2 */ /* 0x0001220008000100 */
[----:B------:R0:W0:Y:S01]  /*0340*/  SYNCS.EXCH.64 URZ, [UR7+0x10], UR4 ;  /* 0x00001004073f75b2 */ /* 0x0000220008000100 */
[----:B------:R0:W0:Y:S01]  /*0350*/  SYNCS.EXCH.64 URZ, [UR7+0x30], UR8 ;  /* 0x00003008073f75b2 */ /* 0x0000220008000100 */
[----:B------:R0:W0:Y:S01]  /*0360*/  SYNCS.EXCH.64 URZ, [UR7+0x18], UR4 ;  /* 0x00001804073f75b2 */ /* 0x0000220008000100 */
[----:B------:R0:W0:Y:S01]  /*0370*/  SYNCS.EXCH.64 URZ, [UR7+0x38], UR8 ;  /* 0x00003808073f75b2 */ /* 0x0000220008000100 */
[----:B------:R-:W-:Y:S01]  /*0380*/  NOP ;  /* 0x0000000000007918 */ /* 0x000fe20000000000 */
.L_x_2:
[----:B------:R-:W5:Y:S01]  /*0390*/  S2UR UR15, SR_CTAID.X ;  /* 0x00000000000f79c3 */ /* 0x000f620000002500 */
[----:B------:R-:W-:Y:S01]  /*03a0*/  SHF.R.S32.HI R2, RZ, 0x1f, R3 ;  /* 0x0000001fff027819 */ /* 0x000fe20000011403 */
[----:B------:R-:W1:Y:S01]  /*03b0*/  SHFL.IDX PT, R7, R0, RZ, 0x1f ;  /* 0x00001fff00077589 */ /* 0x000e6200000e0000 */
[----:B------:R-:W-:Y:S02]  /*03c0*/  ELECT P0, URZ, PT ;  /* 0x00000000003f782f */ /* 0x000fe40003800000 */
[----:B------:R-:W-:Y:S01]  /*03d0*/  SHF.R.S32.HI R11, RZ, 0x1f, R6 ;  /* 0x0000001fff0b7819 */ /* 0x000fe20000011406 */
[----:B0-----:R-:W-:Y:S01]  /*03e0*/  ULDC UR4, c[0x0][0x150] ;  /* 0x0000540000047ab9 */ /* 0x001fe20000000800 */
[----:B------:R-:W-:Y:S01]  /*03f0*/  LEA.HI R2, R2, R3, RZ, 0x7 ;  /* 0x0000000302027211 */ /* 0x000fe200078f38ff */
[----:B------:R-:W0:Y:S01]  /*0400*/  SHFL.IDX PT, R8, R0, RZ, 0x1f ;  /* 0x00001fff00087589 */ /* 0x000e2200000e0000 */
[----:B------:R-:W2:Y:S01]  /*0410*/  S2UR UR8, SR_CTAID.Y ;  /* 0x00000000000879c3 */ /* 0x000ea20000002600 */
[----:B------:R-:W-:-:S02]  /*0420*/  ELECT P1, URZ, PT ;  /* 0x00000000003f782f */ /* 0x000fc40003820000 */
[----:B------:R-:W-:Y:S01]  /*0430*/  LOP3.LUT R2, R2, 0xffffff80, RZ, 0xc0, !PT ;  /* 0xffffff8002027812 */ /* 0x000fe200078ec0ff */
[----:B------:R-:W-:Y:S01]  /*0440*/  ULDC UR7, c[0x0][0x144] ;  /* 0x0000510000077ab9 */ /* 0x000fe20000000800 */
[----:B------:R-:W-:Y:S01]  /*0450*/  LEA.HI R11, R11, R6, RZ, 0x2 ;  /* 0x000000060b0b7211 */ /* 0x000fe200078f10ff */
[----:B------:R-:W-:Y:S01]  /*0460*/  UMOV UR18, 0x80 ;  /* 0x0000008000127882 */ /* 0x000fe20000000000 */
[----:B------:R-:W-:Y:S01]  /*0470*/  NOP ;  /* 0x0000000000007918 */ /* 0x000fe20000000000 */
[----:B------:R-:W-:Y:S01]  /*0480*/  IMAD.IADD R4, R3, 0x1, -R2 ;  /* 0x0000000103047824 */ /* 0x000fe200078e0a02 */
[----:B------:R-:W-:Y:S01]  /*0490*/  LOP3.LUT R11, R11, 0x3ffffffc, RZ, 0xc0, !PT ;  /* 0x3ffffffc0b0b7812 */ /* 0x000fe200078ec0ff */
[----:B------:R-:W-:Y:S01]  /*04a0*/  NOP ;  /* 0x0000000000007918 */ /* 0x000fe20000000000 */
[----:B------:R-:W-:Y:S01]  /*04b0*/  ULDC UR17, c[0x0][0x148] ;  /* 0x0000520000117ab9 */ /* 0x000fe20000000800 */
[----:B------:R-:W-:Y:S01]  /*04c0*/  IMAD.MOV.U32 R152, RZ, RZ, 0x1 ;  /* 0x00000001ff987424 */ /* 0x000fe200078e00ff */
[----:B------:R-:W-:Y:S01]  /*04d0*/  SHF.R.S32.HI R9, RZ, 0x1f, R4 ;  /* 0x0000001fff097819 */ /* 0x000fe20000011404 */
[----:B------:R-:W-:Y:S01]  /*04e0*/  IMAD.IADD R11, R6, 0x1, -R11 ;  /* 0x00000001060b7824 */ /* 0x000fe200078e0a0b */
[----:B------:R-:W-:-:S02]  /*04f0*/  ISETP.NE.AND P2, PT, RZ, UR19, PT ;  /* 0x00000013ff007c0c */ /* 0x000fc4000bf45270 */
[----:B-----5:R-:W-:Y:S02]  /*0500*/  I2FP.F32.U32 R10, UR15 ;  /* 0x0000000f000a7c45 */ /* 0x020fe40008201000 */
[----:B------:R-:W-:Y:S02]  /*0510*/  LEA.HI R2, R9, R4, RZ, 0x3 ;  /* 0x0000000409027211 */ /* 0x000fe400078f18ff */
[----:B-1----:R-:W-:Y:S01]  /*0520*/  ISETP.NE.OR P0, PT, R7, RZ, !P0 ;  /* 0x000000ff0700720c */ /* 0x002fe20004705670 */
[----:B------:R-:W-:Y:S01]  /*0530*/  FMUL R10, R10, UR4 ;  /* 0x000000040a0a7c20 */ /* 0x000fe20008400000 */
[--C-:B------:R-:W-:Y:S01]  /*0540*/  SHF.R.S32.HI R7, RZ, 0x3, R2.reuse ;  /* 0x00000003ff077819 */ /* 0x100fe20000011402 */
[----:B------:R-:W-:Y:S01]  /*0550*/  ULDC UR4, c[0x0][0x154] ;  /* 0x0000550000047ab9 */ /* 0x000fe20000000800 */
[----:B------:R-:W-:Y:S02]  /*0560*/  SHF.R.S32.HI R2, RZ, 0x1f, R2 ;  /* 0x0000001fff027819 */ /* 0x000fe40000011402 */
[----:B0-----:R-:W-:Y:S01]  /*0570*/  ISETP.NE.OR P1, PT, R8, RZ, !P1 ;  /* 0x000000ff0800720c */ /* 0x001fe20004f25670 */
[----:B------:R-:W0:Y:S01]  /*0580*/  F2I.U32.TRUNC.NTZ R10, R10 ;  /* 0x0000000a000a7305 */ /* 0x000e22000020f000 */
[----:B------:R-:W-:Y:S01]  /*0590*/  LEA.HI R2, R2, R7, RZ, 0x2 ;  /* 0x0000000702027211 */ /* 0x000fe200078f10ff */
[----:B------:R1:W1:Y:S01]  /*05a0*/  SHFL.IDX PT, R8, R5, RZ, 0x1f ;  /* 0x00001fff05087589 */ /* 0x00026200000e0000 */
[----:B--2---:R-:W-:-:S02]  /*05b0*/  I2FP.F32.U32 R0, UR8 ;  /* 0x0000000800007c45 */ /* 0x004fc40008201000 */
[----:B------:R-:W-:Y:S01]  /*05c0*/  LOP3.LUT R2, R2, 0xfffffffc, RZ, 0xc0, !PT ;  /* 0xfffffffc02027812 */ /* 0x000fe200078ec0ff */
[----:B------:R-:W-:Y:S02]  /*05d0*/  VOTEU.ALL UP0, P0 ;  /* 0x00000000003f7886 */ /* 0x000fe40000000000 */
[----:B------:R-:W-:Y:S02]  /*05e0*/  FMUL R6, R0, UR4 ;  /* 0x0000000400067c20 */ /* 0x000fe40008400000 */
[----:B------:R-:W-:Y:S01]  /*05f0*/  IMAD.IADD R2, R7, 0x1, -R2 ;  /* 0x0000000107027824 */ /* 0x000fe200078e0a02 */
[----:B------:R-:W2:Y:S01]  /*0600*/  @!UP0 S2UR UR11, SR_CgaCtaId ;  /* 0x00000000000b89c3 */ /* 0x000ea20000008800 */
[----:B------:R-:W-:Y:S01]  /*0610*/  VOTEU.ALL UP1, P1 ;  /* 0x00000000003f7886 */ /* 0x000fe20000820000 */
[----:B------:R-:W-:Y:S01]  /*0620*/  @!UP0 UMOV UR10, 0x400 ;  /* 0x00000400000a8882 */ /* 0x000fe20000000000 */
[----:B------:R-:W-:Y:S01]  /*0630*/  IMAD R2, R11, 0x4, R2 ;  /* 0x000000040b027824 */ /* 0x000fe200078e0202 */
[----:B0-----:R-:W-:Y:S01]  /*0640*/  R2UR UR4, R10 ;  /* 0x000000000a0472ca */ /* 0x001fe200000e0000 */
[----:B------:R-:W0:Y:S01]  /*0650*/  F2I.U32.TRUNC.NTZ R6, R6 ;  /* 0x0000000600067305 */ /* 0x000e22000020f000 */
[----:B------:R-:W-:Y:S01]  /*0660*/  @!UP1 UMOV UR13, 0x400 ;  /* 0x00000400000d9882 */ /* 0x000fe20000000000 */
[C---:B------:R-:W-:Y:S01]  /*0670*/  IMAD.SHL.U32 R153, R2.reuse, 0x4, RZ ;  /* 0x0000000402997824 */ /* 0x040fe200078e00ff */
[----:B------:R-:W-:Y:S01]  /*0680*/  LEA.HI R0, R2, R2, RZ, 0x1 ;  /* 0x0000000202007211 */ /* 0x000fe200078f08ff */
[----:B------:R-:W5:Y:S01]  /*0690*/  @!UP1 S2UR UR16, SR_CgaCtaId ;  /* 0x00000000001099c3 */ /* 0x000f620000008800 */
[----:B------:R-:W-:Y:S01]  /*06a0*/  VOTEU.ALL UP2, P1 ;  /* 0x00000000003f7886 */ /* 0x000fe20000840000 */
[----:B------:R-:W-:Y:S01]  /*06b0*/  VOTEU.ALL UP3, P1 ;  /* 0x00000000003f7886 */ /* 0x000fe20000860000 */
[----:B------:R-:W-:Y:S01]  /*06c0*/  LOP3.LUT R7, R0, 0xfffffffe, RZ, 0xc0, !PT ;  /* 0xfffffffe00077812 */ /* 0x000fe200078ec0ff */
[----:B------:R-:W-:Y:S01]  /*06d0*/  VOTEU.ALL UP4, P1 ;  /* 0x00000000003f7886 */ /* 0x000fe20000880000 */
[----:B------:R-:W-:Y:S01]  /*06e0*/  LOP3.LUT R153, R2, 0xc, R153, 0x78, !PT ;  /* 0x0000000c02997812 */ /* 0x000fe200078e7899 */
[----:B------:R-:W-:-:S02]  /*06f0*/  VOTEU.ALL UP5, P1 ;  /* 0x00000000003f7886 */ /* 0x000fc400008a0000 */
[----:B------:R-:W-:Y:S01]  /*0700*/  IMAD.IADD R7, R2, 0x1, -R7 ;  /* 0x0000000102077824 */ /* 0x000fe200078e0a07 */
[----:B------:R-:W-:Y:S01]  /*0710*/  UIADD3 UR4, -UR4, URZ, URZ ;  /* 0x0000003f04047290 */ /* 0x000fe2000fffe13f */
[----:B------:R-:W3:Y:S01]  /*0720*/  LDC R2, c[0x0][0x140] ;  /* 0x00005000ff027b82 */ /* 0x000ee20000000800 */
[----:B0-----:R-:W-:Y:S02]  /*0730*/  R2UR UR9, R6 ;  /* 0x00000000060972ca */ /* 0x001fe400000e0000 */
[----:B------:R-:W-:Y:S02]  /*0740*/  UIMAD UR7, UR7, UR4, UR15 ;  /* 0x00000004070772a4 */ /* 0x000fe4000f8e020f */
[----:B--2---:R-:W-:Y:S01]  /*0750*/  @!UP0 ULEA UR12, UR11, UR10, 0x18 ;  /* 0x0000000a0b0c8291 */ /* 0x004fe2000f8ec03f */
[----:B------:R-:W-:Y:S01]  /*0760*/  UMOV UR4, 0x20 ;  /* 0x0000002000047882 */ /* 0x000fe20000000000 */
[----:B------:R-:W-:-:S04]  /*0770*/  @!UP1 UIADD3 UR10, -UR18, 0x100000, URZ ;  /* 0x00100000120a9890 */ /* 0x000fc8000fffe13f */
[----:B------:R-:W-:Y:S02]  /*0780*/  @!UP1 USHF.L.U32 UR11, UR10, 0xb, URZ ;  /* 0x0000000b0a0b9899 */ /* 0x000fe4000800063f */
[----:B------:R-:W-:Y:S01]  /*0790*/  @!UP1 USHF.L.U32 UR10, UR10, 0x1, URZ ;  /* 0x000000010a0a9899 */ /* 0x000fe2000800063f */
[----:B------:R-:W-:Y:S01]  /*07a0*/  ISETP.NE.AND P3, PT, R7, UR7, PT ;  /* 0x0000000707007c0c */ /* 0x000fe2000bf65270 */
[----:B------:R-:W-:-:S04]  /*07b0*/  @!UP0 UIADD3 UR4, -UR4, 0x100000, URZ ;  /* 0x0010000004048890 */ /* 0x000fc8000fffe13f */
[----:B------:R-:W-:Y:S02]  /*07c0*/  @!UP0 USHF.L.U32 UR5, UR4, 0xb, URZ ;  /* 0x0000000b04058899 */ /* 0x000fe4000800063f */
[----:B------:R-:W-:Y:S01]  /*07d0*/  @!UP0 USHF.L.U32 UR4, UR4, 0x1, URZ ;  /* 0x0000000104048899 */ /* 0x000fe2000800063f */
[----:B------:R-:W-:Y:S01]  /*07e0*/  VOTEU.ALL UP0, P0 ;  /* 0x00000000003f7886 */ /* 0x000fe20000000000 */
[----:B-----5:R-:W-:Y:S01]  /*07f0*/  @!UP1 ULEA UR13, UR16, UR13, 0x18 ;  /* 0x0000000d100d9291 */ /* 0x020fe2000f8ec03f */
[----:B------:R-:W-:Y:S01]  /*0800*/  VOTEU.ALL UP1, P0 ;  /* 0x00000000003f7886 */ /* 0x000fe20000020000 */
[----:B------:R-:W-:Y:S01]  /*0810*/  UIADD3 UR9, -UR9, URZ, URZ ;  /* 0x0000003f09097290 */ /* 0x000fe2000fffe13f */
[----:B------:R-:W-:Y:S01]  /*0820*/  LOP3.LUT P0, RZ, R4, 0x7, RZ, 0xc0, !PT ;  /* 0x0000000704ff7812 */ /* 0x000fe2000780c0ff */
[----:B------:R-:W0:Y:S06]  /*0830*/  FENCE.VIEW.ASYNC.S ;  /* 0x00000000000073c6 */ /* 0x000e2c0000000000 */
[----:B0-----:R-:W0:Y:S01]  /*0840*/  @!UP0 SYNCS.EXCH.64 URZ, [UR12+0x70], UR4 ;  /* 0x000070040c3f85b2 */ /* 0x001e220008000100 */
[----:B------:R-:W-:-:S02]  /*0850*/  @P3 LEA.HI R0, R153, R153, RZ, 0x1 ;  /* 0x0000009999003211 */ /* 0x000fc400078f08ff */
[----:B---3--:R-:W-:Y:S02]  /*0860*/  ISETP.EQ.U32.AND P1, PT, R2, 0x1, PT ;  /* 0x000000010200780c */ /* 0x008fe40003f22070 */
[----:B------:R-:W-:Y:S02]  /*0870*/  @P3 SHF.R.S32.HI R0, RZ, 0x1, R0 ;  /* 0x00000001ff003819 */ /* 0x000fe40000011400 */
[----:B------:R-:W-:-:S04]  /*0880*/  ISETP.LT.U32.AND P0, PT, R153, 0x2, !P0 ;  /* 0x000000029900780c */ /* 0x000fc80004701070 */
[----:B-1----:R-:W-:Y:S01]  /*0890*/  SEL R5, RZ, 0x1, !P0 ;  /* 0x00000001ff057807 */ /* 0x002fe20004000000 */
[----:B------:R1:W2:Y:S01]  /*08a0*/  @!UP1 SYNCS.EXCH.64 URZ, [UR12+0x78], UR4 ;  /* 0x000078040c3f95b2 */ /* 0x0002a20008000100 */
[----:B------:R-:W-:Y:S01]  /*08b0*/  NOP ;  /* 0x0000000000007918 */ /* 0x000fe20000000000 */
[----:B-1----:R-:W-:Y:S01]  /*08c0*/  UIMAD UR4, UR17, UR9, UR8 ;  /* 0x00000009110472a4 */ /* 0x002fe2000f8e0208 */
[----:B------:R1:W3:Y:S05]  /*08d0*/  @!UP2 SYNCS.EXCH.64 URZ, [UR13+0x50], UR10 ;  /* 0x0000500a0d3fa5b2 */ /* 0x0002ea0008000100 */
[----:B------:R-:W-:-:S04]  /*08e0*/  @P3 ISETP.NE.AND P4, PT, R0, UR4, PT ;  /* 0x0000000400003c0c */ /* 0x000fc8000bf85270 */
[----:B------:R-:W-:-:S04]  /*08f0*/  @P3 SEL R152, RZ, 0x1, P4 ;  /* 0x00000001ff983807 */ /* 0x000fc80002000000 */
[----:B------:R-:W-:Y:S01]  /*0900*/  LOP3.LUT R152, R152, R5, RZ, 0xc0, !PT ;  /* 0x0000000598987212 */ /* 0x000fe200078ec0ff */
[----:B------:R1:W0:Y:S01]  /*0910*/  @!UP3 SYNCS.EXCH.64 URZ, [UR13+0x58], UR10 ;  /* 0x0000580a0d3fb5b2 */ /* 0x0002220008000100 */
[----:B------:R1:W0:Y:S01]  /*0920*/  @!UP4 SYNCS.EXCH.64 URZ, [UR13+0x60], UR10 ;  /* 0x0000600a0d3fc5b2 */ /* 0x0002220008000100 */
[----:B------:R1:W0:Y:S01]  /*0930*/  @!UP5 SYNCS.EXCH.64 URZ, [UR13+0x68], UR10 ;  /* 0x0000680a0d3fd5b2 */ /* 0x0002220008000100 */
[----:B------:R-:W-:Y:S01]  /*0940*/  NOP ;  /* 0x0000000000007918 */ /* 0x000fe20000000000 */
[----:B-1----:R-:W-:Y:S05]  /*0950*/  @!P1 BRA `(.L_x_3) ;  /* 0x0000000000089947 */ /* 0x002fea0003800000 */
[----:B0-234-:R-:W-:Y:S01]  /*0960*/  UCGABAR_ARV ;  /* 0x00000000000079c7 */ /* 0x01dfe20008000000 */
[----:B------:R-:W-:Y:S05]  /*0970*/  BRA `(.L_x_4) ;  /* 0x0000000000047947 */ /* 0x000fea0003800000 */
.L_x_3:
[----:B0-234-:R-:W-:Y:S01]  /*0980*/  NOP ;  /* 0x0000000000007918 */ /* 0x01dfe20000000000 */
.L_x_4:
[----:B------:R-:W-:Y:S01]  /*0990*/  ULDC.64 UR4, c[0x0][0x598] ;  /* 0x0001660000047ab9 */ /* 0x000fe20000000a00 */
[----:B------:R-:W-:Y:S01]  /*09a0*/  ULDC.64 UR50, c[0x0][0x208] ;  /* 0x0000820000327ab9 */ /* 0x000fe20000000a00 */
[----:B------:R-:W-:-:S04]  /*09b0*/  ISETP.NE.U32.AND P0, PT, RZ, UR4, PT ;  /* 0x00000004ff007c0c */ /* 0x000fc8000bf05070 */
[----:B------:R-:W-:-:S13]  /*09c0*/  ISETP.NE.AND.EX P0, PT, RZ, UR5, PT, P0 ;  /* 0x00000005ff007c0c */ /* 0x000fda000bf05300 */
[----:B------:R-:W-:Y:S05]  /*09d0*/  @!P0 BRA `(.L_x_5) ;  /* 0x00000000001c8947 */ /* 0x000fea0003800000 */
[----:B------:R-:W0:Y:S02]  /*09e0*/  LDC.64 R6, c[0x0][0x598] ;  /* 0x00016600ff067b82 */ /* 0x000e240000000a00 */
[----:B0-----:R-:W2:Y:S02]  /*09f0*/  LDG.E.64 R6, desc[UR50][R6.64] ;  /* 0x0000003206067981 */ /* 0x001ea4000c1e1b00 */
[----:B--2---:R-:W-:-:S04]  /*0a00*/  ISETP.NE.U32.AND P0, PT, R6, RZ, PT ;  /* 0x000000ff0600720c */ /* 0x004fc80003f05070 */
[----:B------:R-:W-:-:S13]  /*0a10*/  ISETP.NE.AND.EX P0, PT, R7, RZ, PT, P0 ;  /* 0x000000ff0700720c */ /* 0x000fda0003f05300 */
[----:B------:R-:W-:Y:S05]  /*0a20*/  @!P0 BRA `(.L_x_5) ;  /* 0x0000000000088947 */ /* 0x000fea0003800000 */
[----:B------:R0:W5:Y:S01]  /*0a30*/  LD.E R23, desc[UR50][R6.64] ;  /* 0x0000003206177980 */ /* 0x000162000c101900 */
[----:B------:R-:W-:Y:S05]  /*0a40*/  BRA `(.L_x_6) ;  /* 0x0000000000247947 */ /* 0x000fea0003800000 */
.L_x_5:
[----:B------:R-:W-:Y:S02]  /*0a50*/  ULDC.64 UR4, c[0x0][0x588] ;  /* 0x0001620000047ab9 */ /* 0x000fe40000000a00 */
[----:B------:R-:W-:-:S04]  /*0a60*/  ISETP.NE.U32.AND P0, PT, RZ, UR4, PT ;  /* 0x00000004ff007c0c */ /* 0x000fc8000bf05070 */
[----:B------:R-:W-:-:S13]  /*0a70*/  ISETP.NE.AND.EX P0, PT, RZ, UR5, PT, P0 ;  /* 0x00000005ff007c0c */ /* 0x000fda000bf05300 */
[----:B------:R-:W-:Y:S05]  /*0a80*/  @!P0 BRA `(.L_x_7) ;  /* 0x00000000000c8947 */ /* 0x000fea0003800000 */
[----:B------:R-:W0:Y:S02]  /*0a90*/  LDC.64 R6, c[0x0][0x588] ;  /* 0x00016200ff067b82 */ /* 0x000e240000000a00 */
[----:B0-----:R1:W5:Y:S01]  /*0aa0*/  LDG.E R23, desc[UR50][R6.64] ;  /* 0x0000003206177981 */ /* 0x001362000c1e1900 */
[----:B------:R-:W-:Y:S05]  /*0ab0*/  BRA `(.L_x_6) ;  /* 0x0000000000087947 */ /* 0x000fea0003800000 */
.L_x_7:
[----:B------:R-:W-:Y:S02]  /*0ac0*/  ULDC UR4, c[0x0][0x580] ;  /* 0x0001600000047ab9 */ /* 0x000fe40000000800 */
[----:B------:R-:W-:-:S07]  /*0ad0*/  IMAD.U32 R23, RZ, RZ, UR4 ;  /* 0x00000004ff177e24 */ /* 0x000fce000f8e00ff */
.L_x_6:
[----:B------:R-:W-:Y:S02]  /*0ae0*/  ULDC.64 UR4, c[0x0][0x5a0] ;  /* 0x0001680000047ab9 */ /* 0x000fe40000000a00 */
[----:B------:R-:W-:-:S04]  /*0af0*/  ISETP.NE.U32.AND P0, PT, RZ, UR4, PT ;  /* 0x00000004ff007c0c */ /* 0x000fc8000bf05070 */
[----:B------:R-:W-:-:S13]  /*0b00*/  ISETP.NE.AND.EX P0, PT, RZ, UR5, PT, P0 ;  /* 0x00000005ff007c0c */ /* 0x000fda000bf05300 */
[----:B------:R-:W-:Y:S05]  /*0b10*/  @!P0 BRA `(.L_x_8) ;  /* 0x00000000001c8947 */ /* 0x000fea0003800000 */
[----:B01----:R-:W0:Y:S02]  /*0b20*/  LDC.64 R6, c[0x0][0x5a0] ;  /* 0x00016800ff067b82 */ /* 0x003e240000000a00 */
[----:B0-----:R-:W2:Y:S02]  /*0b30*/  LDG.E.64 R6, desc[UR50][R6.64] ;  /* 0x0000003206067981 */ /* 0x001ea4000c1e1b00 */
[----:B--2---:R-:W-:-:S04]  /*0b40*/  ISETP.NE.U32.AND P0, PT, R6, RZ, PT ;  /* 0x000000ff0600720c */ /* 0x004fc80003f05070 */
[----:B------:R-:W-:-:S13]  /*0b50*/  ISETP.NE.AND.EX P0, PT, R7, RZ, PT, P0 ;  /* 0x000000ff0700720c */ /* 0x000fda0003f05300 */
[----:B------:R-:W-:Y:S05]  /*0b60*/  @!P0 BRA `(.L_x_8) ;  /* 0x0000000000088947 */ /* 0x000fea0003800000 */
[----:B------:R0:W5:Y:S01]  /*0b70*/  LD.E R22, desc[UR50][R6.64] ;  /* 0x0000003206167980 */ /* 0x000162000c101900 */
[----:B------:R-:W-:Y:S05]  /*0b80*/  BRA `(.L_x_9) ;  /* 0x0000000000247947 */ /* 0x000fea0003800000 */
.L_x_8:
[----:B------:R-:W-:Y:S02]  /*0b90*/  ULDC.64 UR4, c[0x0][0x590] ;  /* 0x0001640000047ab9 */ /* 0x000fe40000000a00 */
[----:B------:R-:W-:-:S04]  /*0ba0*/  ISETP.NE.U32.AND P0, PT, RZ, UR4, PT ;  /* 0x00000004ff007c0c */ /* 0x000fc8000bf05070 */
[----:B------:R-:W-:-:S13]  /*0bb0*/  ISETP.NE.AND.EX P0, PT, RZ, UR5, PT, P0 ;  /* 0x00000005ff007c0c */ /* 0x000fda000bf05300 */
[----:B------:R-:W-:Y:S05]  /*0bc0*/  @!P0 BRA `(.L_x_10) ;  /* 0x00000000000c8947 */ /* 0x000fea0003800000 */
[----:B01----:R-:W0:Y:S02]  /*0bd0*/  LDC.64 R6, c[0x0][0x590] ;  /* 0x00016400ff067b82 */ /* 0x003e240000000a00 */
[----:B0-----:R1:W5:Y:S01]  /*0be0*/  LDG.E R22, desc[UR50][R6.64] ;  /* 0x0000003206167981 */ /* 0x001362000c1e1900 */
[----:B------:R-:W-:Y:S05]  /*0bf0*/  BRA `(.L_x_9) ;  /* 0x0000000000087947 */ /* 0x000fea0003800000 */
.L_x_10:
[----:B------:R-:W-:Y:S02]  /*0c00*/  ULDC UR4, c[0x0][0x584] ;  /* 0x0001610000047ab9 */ /* 0x000fe40000000800 */
[----:B------:R-:W-:-:S07]  /*0c10*/  IMAD.U32 R22, RZ, RZ, UR4 ;  /* 0x00000004ff167e24 */ /* 0x000fce000f8e00ff */
.L_x_9:
[----:B------:R-:W-:Y:S01]  /*0c20*/  ULDC UR4, c[0x0][0x65c] ;  /* 0x0001970000047ab9 */ /* 0x000fe20000000800 */
[----:B01----:R-:W0:Y:S01]  /*0c30*/  LDC.64 R6, c[0x0][0x650] ;  /* 0x00019400ff067b82 */ /* 0x003e220000000a00 */
[----:B------:R-:W-:Y:S01]  /*0c40*/  UISETP.NE.AND UP2, UPT, UR4, 0x1, UPT ;  /* 0x000000010400788c */ /* 0x000fe2000bf45270 */
[----:B------:R-:W-:Y:S01]  /*0c50*/  IMAD.MOV.U32 R18, RZ, RZ, -0x1 ;  /* 0xffffffffff127424 */ /* 0x000fe200078e00ff */
[----:B------:R-:W-:Y:S01]  /*0c60*/  UISETP.NE.AND UP0, UPT, UR19, 0x2, UPT ;  /* 0x000000021300788c */ /* 0x000fe2000bf05270 */
[----:B------:R-:W-:Y:S01]  /*0c70*/  IMAD.MOV.U32 R2, RZ, RZ, -0x1 ;  /* 0xffffffffff027424 */ /* 0x000fe200078e00ff */
[----:B------:R-:W-:Y:S01]  /*0c80*/  UP2UR UR39, UPR, URZ, 0x4 ;  /* 0x000000043f277883 */ /* 0x000fe20008000000 */
[----:B------:R-:W-:-:S06]  /*0c90*/  IMAD.MOV.U32 R19, RZ, RZ, -0x1 ;  /* 0xffffffffff137424 */ /* 0x000fcc00078e00ff */
[----:B------:R-:W-:Y:S01]  /*0ca0*/  @UP2 ULDC UR12, c[0x0][0x10] ;  /* 0x00000400000c2ab9 */ /* 0x000fe20000000800 */
[----:B------:R-:W-:Y:S01]  /*0cb0*/  @UP2 UMOV UR4, UR8 ;  /* 0x0000000800042c82 */ /* 0x000fe20008000000 */
[----:B------:R-:W-:Y:S01]  /*0cc0*/  @UP2 UMOV UR5, URZ ;  /* 0x0000003f00052c82 */ /* 0x000fe20008000000 */
[----:B------:R-:W-:Y:S01]  /*0cd0*/  @!UP2 ULDC UR16, c[0x0][0xc] ;  /* 0x000003000010aab9 */ /* 0x000fe20000000800 */
[----:B------:R-:W-:Y:S01]  /*0ce0*/  @UP2 UIMAD.WIDE.U32 UR12, UR15, UR12, UR4 ;  /* 0x0000000c0f0c22a5 */ /* 0x000fe2000f8e0004 */
[----:B------:R-:W-:Y:S02]  /*0cf0*/  ULDC UR10, c[0x0][0xc] ;  /* 0x00000300000a7ab9 */ /* 0x000fe40000000800 */
[----:B------:R-:W-:Y:S01]  /*0d00*/  @UP2 UMOV UR4, URZ ;  /* 0x0000003f00042c82 */ /* 0x000fe20008000000 */
[----:B------:R-:W-:Y:S01]  /*0d10*/  UMOV UR5, URZ ;  /* 0x0000003f00057c82 */ /* 0x000fe20008000000 */
[----:B------:R-:W-:Y:S01]  /*0d20*/  @UP2 UIADD3 UR18, UR13, UR4, URZ ;  /* 0x000000040d122290 */ /* 0x000fe2000fffe03f */
[----:B------:R-:W-:-:S02]  /*0d30*/  ULDC UR11, c[0x0][0x10] ;  /* 0x00000400000b7ab9 */ /* 0x000fc40000000800 */
[----:B------:R-:W-:Y:S01]  /*0d40*/  UMOV UR4, UR15 ;  /* 0x0000000f00047c82 */ /* 0x000fe20008000000 */
[----:B------:R-:W-:Y:S02]  /*0d50*/  UIMAD.WIDE.U32 UR10, UR10, UR11, URZ ;  /* 0x0000000b0a0a72a5 */ /* 0x000fe4000f8e003f */
[----:B------:R-:W-:Y:S01]  /*0d60*/  @!UP2 UIMAD.WIDE.U32 UR4, UR8, UR16, UR4 ;  /* 0x000000100804a2a5 */ /* 0x000fe2000f8e0004 */
[----:B------:R-:W-:Y:S02]  /*0d70*/  ULDC UR13, c[0x0][0x14] ;  /* 0x00000500000d7ab9 */ /* 0x000fe40000000800 */
[----:B------:R-:W-:Y:S02]  /*0d80*/  UIMAD.WIDE.U32 UR36, UR10, UR13, URZ ;  /* 0x0000000d0a2472a5 */ /* 0x000fe4000f8e003f */
[----:B------:R-:W-:Y:S02]  /*0d90*/  UIMAD UR40, UR11, UR13, URZ ;  /* 0x0000000d0b2872a4 */ /* 0x000fe4000f8e023f */
[----:B------:R-:W-:Y:S01]  /*0da0*/  @!UP2 UMOV UR12, UR4 ;  /* 0x00000004000cac82 */ /* 0x000fe20008000000 */
[----:B------:R-:W-:Y:S01]  /*0db0*/  @!UP2 UMOV UR18, UR5 ;  /* 0x000000050012ac82 */ /* 0x000fe20008000000 */
[----:B------:R-:W-:-:S02]  /*0dc0*/  UIADD3 UR40, UR37, UR40, URZ ;  /* 0x0000002825287290 */ /* 0x000fc4000fffe03f */
[----:B------:R-:W-:-:S04]  /*0dd0*/  UIADD3 UR4, UP1, UR12, UR36, URZ ;  /* 0x000000240c047290 */ /* 0x000fc8000ff3e03f */
[----:B------:R-:W-:Y:S02]  /*0de0*/  UIADD3.X UR5, UR18, UR40, URZ, UP1, !UPT ;  /* 0x0000002812057290 */ /* 0x000fe40008ffe43f */
[----:B------:R-:W-:Y:S02]  /*0df0*/  USEL UR4, UR4, UR12, !UP0 ;  /* 0x0000000c04047287 */ /* 0x000fe4000c000000 */
[----:B------:R-:W-:-:S04]  /*0e00*/  USEL UR5, UR5, UR18, !UP0 ;  /* 0x0000001205057287 */ /* 0x000fc8000c000000 */
[----:B0-----:R-:W-:Y:S01]  /*0e10*/  ISETP.LE.U32.AND P0, PT, R6, UR4, PT ;  /* 0x0000000406007c0c */ /* 0x001fe2000bf03070 */
[----:B------:R-:W-:Y:S02]  /*0e20*/  IMAD.U32 R16, RZ, RZ, UR4 ;  /* 0x00000004ff107e24 */ /* 0x000fe4000f8e00ff */
[----:B------:R-:W-:Y:S02]  /*0e30*/  IMAD.U32 R0, RZ, RZ, UR5 ;  /* 0x00000005ff007e24 */ /* 0x000fe4000f8e00ff */
[----:B------:R-:W-:-:S03]  /*0e40*/  IMAD.U32 R17, RZ, RZ, UR5 ;  /* 0x00000005ff117e24 */ /* 0x000fc6000f8e00ff */
[----:B------:R-:W-:Y:S02]  /*0e50*/  ISETP.GE.U32.AND.EX P0, PT, R0, R7, PT, P0 ;  /* 0x000000070000720c */ /* 0x000fe40003f06100 */
[----:B------:R-:W-:-:S11]  /*0e60*/  PRMT R0, RZ, 0x7610, R0 ;  /* 0x00007610ff007816 */ /* 0x000fd60000000000 */
[----:B------:R-:W-:Y:S05]  /*0e70*/  @P0 BRA `(.L_x_11) ;  /* 0x0000000400500947 */ /* 0x000fea0003800000 */
[----:B------:R-:W-:Y:S01]  /*0e80*/  ULDC.64 UR18, c[0x0][0x628] ;  /* 0x00018a0000127ab9 */ /* 0x000fe20000000a00 */
[C---:B------:R-:W-:Y:S01]  /*0e90*/  R2UR UR20, R16.reuse ;  /* 0x00000000101472ca */ /* 0x040fe200000e0000 */
[----:B------:R-:W-:Y:S01]  /*0ea0*/  ULDC UR16, c[0x0][0x630] ;  /* 0x00018c0000107ab9 */ /* 0x000fe20000000800 */
[----:B------:R-:W-:Y:S02]  /*0eb0*/  ISETP.NE.U32.AND P0, PT, RZ, UR18, PT ;  /* 0x00000012ff007c0c */ /* 0x000fe4000bf05070 */
[----:B------:R-:W-:Y:S02]  /*0ec0*/  R2UR UR4, R16 ;  /* 0x00000000100472ca */ /* 0x000fe400000e0000 */
[----:B------:R-:W-:Y:S02]  /*0ed0*/  ISETP.NE.AND.EX P0, PT, RZ, UR19, PT, P0 ;  /* 0x00000013ff007c0c */ /* 0x000fe4000bf05300 */
[----:B------:R-:W-:-:S11]  /*0ee0*/  R2UR UR5, R17 ;  /* 0x00000000110572ca */ /* 0x000fd600000e0000 */
[----:B------:R-:W-:Y:S05]  /*0ef0*/  @!P0 BRA `(.L_x_12) ;  /* 0x0000000000308947 */ /* 0x000fea0003800000 */
[----:B------:R-:W-:Y:S01]  /*0f00*/  R2UR UR4, R16 ;  /* 0x00000000100472ca */ /* 0x000fe200000e0000 */
[----:B------:R-:W-:Y:S01]  /*0f10*/  ULDC UR12, c[0x0][0x634] ;  /* 0x00018d00000c7ab9 */ /* 0x000fe20000000800 */
[----:B------:R-:W-:-:S11]  /*0f20*/  R2UR UR15, R17 ;  /* 0x00000000110f72ca */ /* 0x000fd600000e0000 */
[----:B------:R-:W-:-:S04]  /*0f30*/  UIADD3 UR12, UP1, UR4, UR12, URZ ;  /* 0x0000000c040c7290 */ /* 0x000fc8000ff3e03f */
[----:B------:R-:W-:-:S04]  /*0f40*/  UIADD3.X UR15, URZ, UR15, URZ, UP1, !UPT ;  /* 0x0000000f3f0f7290 */ /* 0x000fc80008ffe43f */
[----:B------:R-:W-:-:S04]  /*0f50*/  UIMAD.WIDE.U32 UR4, UR15, UR18, URZ ;  /* 0x000000120f0472a5 */ /* 0x000fc8000f8e003f */
[----:B------:R-:W-:Y:S02]  /*0f60*/  UIMAD.WIDE.U32 UR10, UP1, UR12, UR19, UR4 ;  /* 0x000000130c0a72a5 */ /* 0x000fe4000f820004 */
[----:B------:R-:W-:Y:S02]  /*0f70*/  UIMAD.WIDE.U32 UR4, UR12, UR18, URZ ;  /* 0x000000120c0472a5 */ /* 0x000fe4000f8e003f */
[----:B------:R-:W-:Y:S02]  /*0f80*/  UIADD3.X UR13, URZ, URZ, URZ, UP1, !UPT ;  /* 0x0000003f3f0d7290 */ /* 0x000fe40008ffe43f */
[----:B------:R-:W-:Y:S01]  /*0f90*/  UIADD3 URZ, UP1, UR5, UR10, URZ ;  /* 0x0000000a053f7290 */ /* 0x000fe2000ff3e03f */
[----:B------:R-:W-:-:S03]  /*0fa0*/  UMOV UR12, UR11 ;  /* 0x0000000b000c7c82 */ /* 0x000fc60008000000 */
[----:B------:R-:W-:-:S12]  /*0fb0*/  UIMAD.WIDE.U32.X UR4, UR15, UR19, UR12, UP1 ;  /* 0x000000130f0472a5 */ /* 0x000fd800088e040c */
.L_x_12:
[----:B------:R-:W-:Y:S01]  /*0fc0*/  USHF.R.U64 UR4, UR4, UR16, UR5 ;  /* 0x0000001004047299 */ /* 0x000fe20008001205 */
[----:B------:R-:W-:Y:S01]  /*0fd0*/  R2UR UR11, R17 ;  /* 0x00000000110b72ca */ /* 0x000fe200000e0000 */
[----:B------:R-:W-:Y:S02]  /*0fe0*/  USHF.R.U32.HI UR5, URZ, UR16, UR5 ;  /* 0x000000103f057299 */ /* 0x000fe40008011605 */
[----:B------:R-:W-:Y:S01]  /*0ff0*/  UIADD3 UR12, UP1, URZ, -UR4, URZ ;  /* 0x800000043f0c7290 */ /* 0x000fe2000ff3e03f */
[----:B------:R-:W-:Y:S01]  /*1000*/  ULDC.64 UR18, c[0x0][0x620] ;  /* 0x0001880000127ab9 */ /* 0x000fe20000000a00 */
[----:B------:R-:W-:Y:S02]  /*1010*/  UISETP.NE.AND UP2, UPT, UR39, URZ, UPT ;  /* 0x0000003f2700728c */ /* 0x000fe4000bf45270 */
[----:B------:R-:W-:Y:S01]  /*1020*/  UIADD3.X UR5, URZ, ~UR5, URZ, UP1, !UPT ;  /* 0x800000053f057290 */ /* 0x000fe20008ffe43f */
[----:B------:R-:W-:Y:S01]  /*1030*/  UMOV UR10, UR20 ;  /* 0x00000014000a7c82 */ /* 0x000fe20008000000 */
[----:B------:R-:W-:-:S02]  /*1040*/  ULDC UR13, c[0x0][0x618] ;  /* 0x00018600000d7ab9 */ /* 0x000fc40000000800 */
[----:B------:R-:W-:Y:S02]  /*1050*/  UIMAD UR5, UR5, UR18, URZ ;  /* 0x00000012050572a4 */ /* 0x000fe4000f8e023f */
[----:B------:R-:W-:Y:S02]  /*1060*/  UIMAD.WIDE.U32 UR10, UR12, UR18, UR10 ;  /* 0x000000120c0a72a5 */ /* 0x000fe4000f8e000a */
[----:B------:R-:W-:Y:S02]  /*1070*/  UIMAD UR12, UR12, UR19, UR5 ;  /* 0x000000130c0c72a4 */ /* 0x000fe4000f8e0205 */
[----:B------:R-:W-:Y:S02]  /*1080*/  @UP2 UIMAD UR7, UR17, UR9, UR8 ;  /* 0x00000009110722a4 */ /* 0x000fe4000f8e0208 */
[----:B------:R-:W-:Y:S01]  /*1090*/  UIADD3 UR11, UR11, UR12, URZ ;  /* 0x0000000c0b0b7290 */ /* 0x000fe2000fffe03f */
[----:B------:R-:W-:Y:S01]  /*10a0*/  ULDC.64 UR8, c[0x0][0x640] ;  /* 0x0001900000087ab9 */ /* 0x000fe20000000a00 */
[----:B------:R-:W-:-:S02]  /*10b0*/  ULDC UR15, c[0x0][0x608] ;  /* 0x00018200000f7ab9 */ /* 0x000fc40000000800 */
[----:B------:R-:W-:Y:S01]  /*10c0*/  USHF.R.U64 UR20, UR10, UR13, UR11 ;  /* 0x0000000d0a147299 */ /* 0x000fe2000800120b */
[----:B------:R-:W-:Y:S01]  /*10d0*/  ISETP.NE.U32.AND P0, PT, RZ, UR8, PT ;  /* 0x00000008ff007c0c */ /* 0x000fe2000bf05070 */
[----:B------:R-:W-:Y:S01]  /*10e0*/  USHF.R.U32.HI UR11, URZ, UR13, UR11 ;  /* 0x0000000d3f0b7299 */ /* 0x000fe2000801160b */
[----:B------:R-:W-:Y:S02]  /*10f0*/  ULDC UR21, c[0x0][0x658] ;  /* 0x0001960000157ab9 */ /* 0x000fe40000000800 */
[----:B------:R-:W-:Y:S01]  /*1100*/  ISETP.NE.AND.EX P0, PT, RZ, UR9, PT, P0 ;  /* 0x00000009ff007c0c */ /* 0x000fe2000bf05300 */
[----:B------:R-:W-:Y:S02]  /*1110*/  USHF.R.U64 UR25, UR20, UR15, UR11 ;  /* 0x0000000f14197299 */ /* 0x000fe4000800120b */
[----:B------:R-:W-:Y:S01]  /*1120*/  USHF.R.U32.HI UR11, URZ, UR15, UR11 ;  /* 0x0000000f3f0b7299 */ /* 0x000fe2000801160b */
[----:B------:R-:W-:Y:S01]  /*1130*/  UMOV UR10, 0xffffffff ;  /* 0xffffffff000a7882 */ /* 0x000fe20000000000 */
[----:B------:R-:W-:Y:S01]  /*1140*/  ULDC UR5, c[0x0][0x600] ;  /* 0x0001800000057ab9 */ /* 0x000fe20000000800 */
[----:B------:R-:W-:-:S02]  /*1150*/  USHF.L.U32 UR10, UR10, UR21, URZ ;  /* 0x000000150a0a7299 */ /* 0x000fc4000800063f */
[----:B------:R-:W-:Y:S02]  /*1160*/  USHF.R.U64 UR26, UR25, UR21, UR11 ;  /* 0x00000015191a7299 */ /* 0x000fe4000800120b */
[----:B------:R-:W-:Y:S02]  /*1170*/  ULOP3.LUT UR15, URZ, UR10, URZ, 0x33, !UPT ;  /* 0x0000000a3f0f7292 */ /* 0x000fe4000f8e333f */
[----:B------:R-:W-:Y:S02]  /*1180*/  UIADD3 UR19, UR5, -0x1, URZ ;  /* 0xffffffff05137890 */ /* 0x000fe4000fffe03f */
[----:B------:R-:W-:Y:S01]  /*1190*/  USHF.R.U32.HI UR11, URZ, UR21, UR11 ;  /* 0x000000153f0b7299 */ /* 0x000fe2000801160b */
[----:B------:R-:W-:Y:S01]  /*11a0*/  ULDC UR22, c[0x0][0x648] ;  /* 0x0001920000167ab9 */ /* 0x000fe20000000800 */
[----:B------:R-:W-:Y:S01]  /*11b0*/  ULDC UR23, c[0x0][0x638] ;  /* 0x00018e0000177ab9 */ /* 0x000fe20000000800 */
[----:B------:R-:W-:Y:S01]  /*11c0*/  UMOV UR24, 0x1 ;  /* 0x0000000100187882 */ /* 0x000fe20000000000 */
[----:B------:R-:W-:Y:S01]  /*11d0*/  UMOV UR10, UR26 ;  /* 0x0000001a000a7c82 */ /* 0x000fe20008000000 */
[----:B------:R-:W-:Y:S07]  /*11e0*/  @!P0 BRA `(.L_x_13) ;  /* 0x0000000000308947 */ /* 0x000fee0003800000 */
[----:B------:R-:W-:Y:S02]  /*11f0*/  ULDC UR16, c[0x0][0x64c] ;  /* 0x0001930000107ab9 */ /* 0x000fe40000000800 */
        /* <DEDUP_REMOVED lines=8> */
[----:B------:R-:W-:-:S07]  /*1280*/  UIMAD.WIDE.U32.X UR8, UR18, UR9, UR16, UP1 ;  /* 0x00000009120872a5 */ /* 0x000fce00088e0410 */
[----:B------:R-:W-:Y:S01]  /*1290*/  UMOV UR10, UR8 ;  /* 0x00000008000a7c82 */ /* 0x000fe20008000000 */
[----:B------:R-:W-:-:S05]  /*12a0*/  UMOV UR11, UR9 ;  /* 0x00000009000b7c82 */ /* 0x000fca0008000000 */
.L_x_13:
[----:B------:R-:W-:Y:S01]  /*12b0*/  USHF.R.U64 UR9, UR10, UR22, UR11 ;  /* 0x000000160a097299 */ /* 0x000fe2000800120b */
[----:B------:R-:W-:Y:S01]  /*12c0*/  IMAD.MOV.U32 R0, RZ, RZ, 0x1 ;  /* 0x00000001ff007424 */ /* 0x000fe200078e00ff */
[----:B------:R-:W-:Y:S01]  /*12d0*/  USHF.L.U32 UR8, UR24, UR21, URZ ;  /* 0x0000001518087299 */ /* 0x000fe2000800063f */
[----:B------:R-:W-:Y:S01]  /*12e0*/  IMAD.U32 R19, RZ, RZ, UR4 ;  /* 0x00000004ff137e24 */ /* 0x000fe2000f8e00ff */
[----:B------:R-:W-:Y:S02]  /*12f0*/  ULOP3.LUT UR15, UR25, UR15, URZ, 0xc0, !UPT ;  /* 0x0000000f190f7292 */ /* 0x000fe4000f8ec03f */
[----:B------:R-:W-:Y:S02]  /*1300*/  UIADD3 UR10, -UR9, URZ, URZ ;  /* 0x0000003f090a7290 */ /* 0x000fe4000fffe13f */
[----:B------:R-:W-:Y:S02]  /*1310*/  UIMAD UR15, UR8, UR9, UR15 ;  /* 0x00000009080f72a4 */ /* 0x000fe4000f8e020f */
[----:B------:R-:W-:-:S02]  /*1320*/  ULOP3.LUT UR19, UR20, UR19, URZ, 0xc0, !UPT ;  /* 0x0000001314137292 */ /* 0x000fc4000f8ec03f */
[----:B------:R-:W-:Y:S01]  /*1330*/  UIMAD UR8, UR10, UR23, UR26 ;  /* 0x000000170a0872a4 */ /* 0x000fe2000f8e021a */
[----:B------:R-:W-:Y:S01]  /*1340*/  ULDC UR9, c[0x0][0x610] ;  /* 0x0001840000097ab9 */ /* 0x000fe20000000800 */
[----:B------:R-:W-:Y:S02]  /*1350*/  UISETP.NE.AND UP1, UPT, UR39, URZ, UPT ;  /* 0x0000003f2700728c */ /* 0x000fe4000bf25270 */
[----:B------:R-:W-:Y:S02]  /*1360*/  UIMAD UR7, UR15, UR9, UR7 ;  /* 0x000000090f0772a4 */ /* 0x000fe4000f8e0207 */
[----:B------:R-:W-:-:S04]  /*1370*/  UIMAD UR8, UR8, UR5, UR19 ;  /* 0x00000005080872a4 */ /* 0x000fc8000f8e0213 */
[----:B------:R-:W-:Y:S02]  /*1380*/  USEL UR5, UR8, UR7, !UP1 ;  /* 0x0000000708057287 */ /* 0x000fe4000c800000 */
[----:B------:R-:W-:-:S04]  /*1390*/  USEL UR7, UR7, UR8, !UP1 ;  /* 0x0000000807077287 */ /* 0x000fc8000c800000 */
[----:B------:R-:W-:Y:S02]  /*13a0*/  IMAD.U32 R2, RZ, RZ, UR5 ;  /* 0x00000005ff027e24 */ /* 0x000fe4000f8e00ff */
[----:B------:R-:W-:-:S07]  /*13b0*/  IMAD.U32 R18, RZ, RZ, UR7 ;  /* 0x00000007ff127e24 */ /* 0x000fce000f8e00ff */
.L_x_11:
[----:B------:R-:W-:Y:S05]  /*13c0*/  @!P1 BRA `(.L_x_14) ;  /* 0x00000000000c9947 */ /* 0x000fea0003800000 */
[----:B------:R-:W-:Y:S01]  /*13d0*/  UCGABAR_WAIT ;  /* 0x0000000000007dc7 */ /* 0x000fe20008000000 */
[----:B------:R-:W-:Y:S01]  /*13e0*/  CCTL.IVALL ;  /* 0x00000000ff00798f */ /* 0x000fe20002000000 */
[----:B------:R-:W-:Y:S05]  /*13f0*/  BRA `(.L_x_15) ;  /* 0x0000000000047947 */ /* 0x000fea0003800000 */
.L_x_14:
[----:B------:R-:W-:Y:S06]  /*1400*/  BAR.SYNC.DEFER_BLOCKING 0x0 ;  /* 0x0000000000007b1d */ /* 0x000fec0000010000 */
.L_x_15:
[----:B------:R-:W-:Y:S02]  /*1410*/  ULDC UR4, c[0x0][0x28c] ;  /* 0x0000a30000047ab9 */ /* 0x000fe40000000800 */
[----:B------:R-:W-:-:S04]  /*1420*/  UIADD3 UR4, UR4, 0x1f, URZ ;  /* 0x0000001f04047890 */ /* 0x000fc8000fffe03f */
[----:B------:R-:W-:-:S04]  /*1430*/  USHF.R.S32.HI UR5, URZ, 0x1f, UR4 ;  /* 0x0000001f3f057899 */ /* 0x000fc80008011404 */
[----:B------:R-:W-:-:S04]  /*1440*/  ULEA.HI UR5, UR5, UR4, URZ, 0x5 ;  /* 0x0000000405057291 */ /* 0x000fc8000f8f283f */
[----:B------:R-:W-:Y:S01]  /*1450*/  USHF.R.S32.HI UR38, URZ, 0x5, UR5 ;  /* 0x000000053f267899 */ /* 0x000fe20008011405 */
[----:B------:R-:W-:Y:S11]  /*1460*/  @!P2 BRA `(.L_x_16) ;  /* 0x000000900044a947 */ /* 0x000ff60003800000 */
[----:B------:R-:W-:-:S06]  /*1470*/  UISETP.GT.U32.AND UP1, UPT, UR14, 0x1, UPT ;  /* 0x000000010e00788c */ /* 0x000fcc000bf24070 */
[----:B------:R-:W-:-:S13]  /*1480*/  PLOP3.LUT P0, PT, PT, PT, UP1, 0x80, 0x0 ;  /* 0x000000000000781c */ /* 0x000fda0003f0f018 */
[----:B------:R-:W-:Y:S05]  /*1490*/  @P0 EXIT ;  /* 0x000000000000094d */ /* 0x000fea0003800000 */
.L_x_17:
[----:B------:R-:W-:-:S08]  /*14a0*/  NOP ;  /* 0x0000000000007918 */ /* 0x000fd00000000000 */
[----:B------:R-:W0:Y:S02]  /*14b0*/  USETMAXREG.TRY_ALLOC.CTAPOOL UP1, 0xe8 ;  /* 0x000000e8000079c8 */ /* 0x000e240008020600 */
[----:B0-----:R-:W-:-:S13]  /*14c0*/  PLOP3.LUT P0, PT, PT, PT, UP1, 0x80, 0x0 ;  /* 0x000000000000781c */ /* 0x001fda0003f0f018 */
[----:B------:R-:W-:Y:S05]  /*14d0*/  @!P0 BRA `(.L_x_17) ;  /* 0xfffffffc00f08947 */ /* 0x000fea000383ffff */
[----:B------:R-:W-:-:S13]  /*14e0*/  LOP3.LUT P0, RZ, R0, 0xff, RZ, 0xc0, !PT ;  /* 0x000000ff00ff7812 */ /* 0x000fda000780c0ff */
[----:B------:R-:W-:Y:S05]  /*14f0*/  @!P0 EXIT ;  /* 0x000000000000894d */ /* 0x000fea0003800000 */
[----:B------:R-:W0:Y:S01]  /*1500*/  S2UR UR5, SR_CgaCtaId ;  /* 0x00000000000579c3 */ /* 0x000e220000008800 */
[----:B------:R-:W-:Y:S01]  /*1510*/  VIADD R8, R8, 0xffffffff ;  /* 0xffffffff08087836 */ /* 0x000fe20000000000 */
[CC--:B------:R-:W-:Y:S01]  /*1520*/  LEA.HI R0, R9.reuse, R4.reuse, RZ, 0x2 ;  /* 0x0000000409007211 */ /* 0x0c0fe200078f10ff */
[----:B------:R-:W-:Y:S01]  /*1530*/  UMOV UR44, 0x400 ;  /* 0x00000400002c7882 */ /* 0x000fe20000000000 */
[----:B------:R-:W-:Y:S01]  /*1540*/  LEA.HI R9, R9, R4, RZ, 0x5 ;  /* 0x0000000409097211 */ /* 0x000fe200078f28ff */
[----:B------:R-:W-:Y:S01]  /*1550*/  USHF.R.U32.HI UR4, URZ, 0x2, UR38 ;  /* 0x000000023f047899 */ /* 0x000fe20008011626 */
[C---:B------:R-:W-:Y:S01]  /*1560*/  R2UR UR46, R8.reuse ;  /* 0x00000000082e72ca */ /* 0x040fe200000e0000 */
[----:B------:R-:W-:Y:S01]  /*1570*/  ULOP3.LUT UR45, UR38, 0x3, URZ, 0xc0, !UPT ;  /* 0x00000003262d7892 */ /* 0x000fe2000f8ec03f */
[--C-:B------:R-:W-:Y:S01]  /*1580*/  SHF.R.S32.HI R154, RZ, 0x2, R0.reuse ;  /* 0x00000002ff9a7819 */ /* 0x100fe20000011400 */
[----:B------:R-:W-:Y:S01]  /*1590*/  UISETP.LT.AND UP1, UPT, UR38, 0x1, UPT ;  /* 0x000000012600788c */ /* 0x000fe2000bf21270 */
[----:B------:R-:W-:Y:S01]  /*15a0*/  SHF.R.S32.HI R3, RZ, 0x1f, R0 ;  /* 0x0000001fff037819 */ /* 0x000fe20000011400 */
[----:B------:R-:W-:Y:S01]  /*15b0*/  ULOP3.LUT UR4, UR4, 0x1, URZ, 0xc0, !UPT ;  /* 0x0000000104047892 */ /* 0x000fe2000f8ec03f */
[----:B------:R-:W-:Y:S01]  /*15c0*/  SHF.R.S32.HI R9, RZ, 0x5, R9 ;  /* 0x00000005ff097819 */ /* 0x000fe20000011409 */
[----:B------:R-:W-:Y:S01]  /*15d0*/  ULDC UR6, c[0x0][0x284] ;  /* 0x0000a10000067ab9 */ /* 0x000fe20000000800 */
[----:B------:R-:W-:Y:S01]  /*15e0*/  LEA.HI R3, R3, R154, RZ, 0x3 ;  /* 0x0000009a03037211 */ /* 0x000fe200078f18ff */
[----:B------:R-:W-:Y:S01]  /*15f0*/  USEL UR45, UR45, URZ, !UP0 ;  /* 0x0000003f2d2d7287 */ /* 0x000fe2000c000000 */
[----:B------:R-:W-:Y:S01]  /*1600*/  ISETP.NE.AND P0, PT, R8, RZ, PT ;  /* 0x000000ff0800720c */ /* 0x000fe20003f05270 */
[----:B------:R-:W-:Y:S01]  /*1610*/  USEL UR48, UR38, 0x1, UP1 ;  /* 0x0000000126307887 */ /* 0x000fe20008800000 */
[----:B------:R-:W-:Y:S01]  /*1620*/  LOP3.LUT R3, R3, 0xfffffff8, RZ, 0xc0, !PT ;  /* 0xfffffff803037812 */ /* 0x000fe200078ec0ff */
[----:B------:R-:W-:Y:S01]  /*1630*/  USHF.L.U32 UR46, UR46, 0x3, URZ ;  /* 0x000000032e2e7899 */ /* 0x000fe2000800063f */
[----:B------:R-:W-:Y:S01]  /*1640*/  SEL R170, RZ, 0x1, P0 ;  /* 0x00000001ffaa7807 */ /* 0x000fe20000000000 */
[----:B------:R-:W-:-:S02]  /*1650*/  UISETP.EQ.U32.AND UP0, UPT, UR4, 0x1, !UP0 ;  /* 0x000000010400788c */ /* 0x000fc4000c702070 */
[----:B------:R-:W-:Y:S01]  /*1660*/  IMAD.IADD R154, R154, 0x1, -R3 ;  /* 0x000000019a9a7824 */ /* 0x000fe200078e0a03 */
[----:B0-----:R-:W-:Y:S01]  /*1670*/  ULEA UR44, UR5, UR44, 0x18 ;  /* 0x0000002c052c7291 */ /* 0x001fe2000f8ec03f */
[----:B------:R-:W-:Y:S01]  /*1680*/  IMAD.U32 R158, RZ, RZ, UR46 ;  /* 0x0000002eff9e7e24 */ /* 0x000fe2000f8e00ff */
[----:B------:R-:W-:Y:S01]  /*1690*/  LOP3.LUT R3, R0, 0xfffffffc, RZ, 0xc0, !PT ;  /* 0xfffffffc00037812 */ /* 0x000fe200078ec0ff */
[C-C-:B------:R-:W-:Y:S01]  /*16a0*/  IMAD R161, R9.reuse, -0x10, -R154.reuse ;  /* 0xfffffff009a17824 */ /* 0x140fe200078e0a9a */
[----:B------:R-:W-:Y:S01]  /*16b0*/  UIADD3 UR47, UR44, 0x50, URZ ;  /* 0x000000502c2f7890 */ /* 0x000fe2000fffe03f */
[--C-:B------:R-:W-:Y:S01]  /*16c0*/  SHF.R.S32.HI R155, RZ, 0x1f, R154.reuse ;  /* 0x0000001fff9b7819 */ /* 0x100fe2000001149a */
[----:B------:R-:W-:Y:S01]  /*16d0*/  ULOP3.LUT UR42, UR41, 0x1, URZ, 0xfc, !UPT ;  /* 0x00000001292a7892 */ /* 0x000fe2000f8efc3f */
[----:B------:R-:W-:Y:S01]  /*16e0*/  LOP3.LUT R160, R158, 0x8, RZ, 0xc0, !PT ;  /* 0x000000089ea07812 */ /* 0x000fe200078ec0ff */
[----:B------:R-:W-:Y:S01]  /*16f0*/  IMAD.IADD R156, R4, 0x1, -R3 ;  /* 0x00000001049c7824 */ /* 0x000fe200078e0a03 */
[----:B------:R-:W-:Y:S01]  /*1700*/  LOP3.LUT R158, R158, 0x8, RZ, 0xc, !PT ;  /* 0x000000089e9e7812 */ /* 0x000fe200078e0cff */
[----:B------:R-:W-:Y:S01]  /*1710*/  IMAD.U32 R157, RZ, RZ, UR47 ;  /* 0x0000002fff9d7e24 */ /* 0x000fe2000f8e00ff */
[----:B------:R-:W-:Y:S01]  /*1720*/  LOP3.LUT R160, R160, 0x18, RZ, 0x3c, !PT ;  /* 0x00000018a0a07812 */ /* 0x000fe200078e3cff */
[----:B------:R-:W-:Y:S01]  /*1730*/  IMAD.WIDE R154, R9, 0x10, R154 ;  /* 0x00000010099a7825 */ /* 0x000fe200078e029a */
[----:B------:R-:W-:-:S02]  /*1740*/  USHF.L.U32 UR43, UR38, 0x1, URZ ;  /* 0x00000001262b7899 */ /* 0x000fc4000800063f */
[----:B------:R-:W-:Y:S01]  /*1750*/  UIADD3 UR48, -UR48, UR38, URZ ;  /* 0x0000002630307290 */ /* 0x000fe2000fffe13f */
[----:B------:R-:W-:Y:S01]  /*1760*/  VIADD R159, R157, UR46 ;  /* 0x0000002e9d9f7c36 */ /* 0x000fe20008000000 */
[----:B------:R-:W-:Y:S01]  /*1770*/  USEL UR49, URZ, 0x1, !UP0 ;  /* 0x000000013f317887 */ /* 0x000fe2000c000000 */
[----:B------:R-:W-:-:S11]  /*1780*/  VIADD R161, R161, UR6 ;  /* 0x00000006a1a17c36 */ /* 0x000fd60008000000 */
.L_x_293:
[----:B------:R-:W-:Y:S01]  /*1790*/  SHF.L.U32 R0, R170, 0x1f, RZ ;  /* 0x0000001faa007819 */ /* 0x000fe200000006ff */
[----:B------:R-:W-:Y:S02]  /*17a0*/  ULDC UR4, c[0x0][0x28c] ;  /* 0x0000a30000047ab9 */ /* 0x000fe40000000800 */
[----:B------:R-:W-:Y:S01]  /*17b0*/  ISETP.LT.AND P1, PT, RZ, UR4, PT ;  /* 0x00000004ff007c0c */ /* 0x000fe2000bf21270 */
[----:B------:R-:W0:Y:S02]  /*17c0*/  SYNCS.PHASECHK.TRANS64.TRYWAIT P0, [R157+UR46], R0 ;  /* 0x000000009d0075a7 */ /* 0x000e24000800016e */
[----:B01234-:R-:W-:Y:S10]  /*17d0*/  @!P0 BRA `(.L_x_18) ;  /* 0x0000009c00788947 */ /* 0x01fff40003800000 */
.L_x_315:
[----:B------:R-:W-:Y:S05]  /*17e0*/  @P1 BRA `(.L_x_19) ;  /* 0x0000000000401947 */ /* 0x000fea0003800000 */
[----:B0-----:R-:W-:Y:S01]  /*17f0*/  MOV R0, 0x0 ;  /* 0x0000000000007802 */ /* 0x001fe20000000f00 */
[----:B------:R-:W-:Y:S01]  /*1800*/  ULDC.64 UR4, c[0x4][0x68] ;  /* 0x01001a0000047ab9 */ /* 0x000fe20000000a00 */
[----:B------:R-:W-:Y:S01]  /*1810*/  ULDC.64 UR6, c[0x4][0x8] ;  /* 0x0100020000067ab9 */ /* 0x000fe20000000a00 */
[----:B------:R-:W-:Y:S01]  /*1820*/  IMAD.U32 R4, RZ, RZ, UR4 ;  /* 0x00000004ff047e24 */ /* 0x000fe2000f8e00ff */
[----:B------:R0:W1:Y:S01]  /*1830*/  LDC.64 R14, c[0x4][R0] ;  /* 0x01000000000e7b82 */ /* 0x0000620000000a00 */
[----:B------:R-:W-:Y:S01]  /*1840*/  IMAD.U32 R5, RZ, RZ, UR5 ;  /* 0x00000005ff057e24 */ /* 0x000fe2000f8e00ff */
[----:B------:R-:W-:Y:S01]  /*1850*/  ULDC.64 UR4, c[0x4][0x70] ;  /* 0x01001c0000047ab9 */ /* 0x000fe20000000a00 */
[----:B------:R-:W-:Y:S02]  /*1860*/  IMAD.U32 R10, RZ, RZ, UR6 ;  /* 0x00000006ff0a7e24 */ /* 0x000fe4000f8e00ff */
[----:B------:R-:W-:Y:S02]  /*1870*/  IMAD.U32 R6, RZ, RZ, UR4 ;  /* 0x00000004ff067e24 */ /* 0x000fe4000f8e00ff */
[----:B------:R-:W-:-:S02]  /*1880*/  IMAD.U32 R7, RZ, RZ, UR5 ;  /* 0x00000005ff077e24 */ /* 0x000fc4000f8e00ff */
[----:B------:R-:W-:Y:S02]  /*1890*/  IMAD.U32 R11, RZ, RZ, UR7 ;  /* 0x00000007ff0b7e24 */ /* 0x000fe4000f8e00ff */
[----:B------:R-:W-:Y:S02]  /*18a0*/  IMAD.MOV.U32 R8, RZ, RZ, 0x1e1 ;  /* 0x000001e1ff087424 */ /* 0x000fe400078e00ff */
[----:B------:R-:W-:Y:S02]  /*18b0*/  IMAD.MOV.U32 R12, RZ, RZ, 0x1 ;  /* 0x00000001ff0c7424 */ /* 0x000fe400078e00ff */
[----:B0-----:R-:W-:-:S07]  /*18c0*/  IMAD.MOV.U32 R13, RZ, RZ, RZ ;  /* 0x000000ffff0d7224 */ /* 0x001fce00078e00ff */
[----:B------:R-:W-:-:S07]  /*18d0*/  LEPC R20, `(.L_x_19) ;  /* 0x000000001014794e */ /* 0x000fce0000000000 */
[----:B-1---5:R-:W-:Y:S05]  /*18e0*/  CALL.ABS.NOINC R14 ;  /* 0x000000000e007343 */ /* 0x022fea0003c00000 */
.L_x_19:
[----:B0-----:R-:W-:-:S05]  /*18f0*/  IMAD.U32 R0, RZ, RZ, UR42 ;  /* 0x0000002aff007e24 */ /* 0x001fca000f8e00ff */
[----:B------:R-:W-:-:S13]  /*1900*/  ISETP.NE.AND P0, PT, R0, 0x3, PT ;  /* 0x000000030000780c */ /* 0x000fda0003f05270 */
[----:B------:R-:W-:Y:S05]  /*1910*/  @!P0 BRA `(.L_x_20) ;  /* 0x0000000000048947 */ /* 0x000fea0003800000 */
[----:B------:R-:W-:Y:S01]  /*1920*/  BPT.TRAP 0x1 ;  /* 0x000000040000795c */ /* 0x000fe20000300000 */
.L_x_20:
[----:B------:R-:W-:Y:S02]  /*1930*/  IMAD.U32 R3, RZ, RZ, UR45 ;  /* 0x0000002dff037e24 */ /* 0x000fe4000f8e00ff */
[----:B------:R-:W-:-:S03]  /*1940*/  IMAD.U32 R0, RZ, RZ, UR49 ;  /* 0x00000031ff007e24 */ /* 0x000fc6000f8e00ff */
[----:B------:R-:W-:Y:S02]  /*1950*/  LEA R3, R3, UR44, 0x3 ;  /* 0x0000002c03037c11 */ /* 0x000fe4000f8e18ff */
[----:B------:R-:W-:-:S04]  /*1960*/  SHF.L.U32 R0, R0, 0x1f, RZ ;  /* 0x0000001f00007819 */ /* 0x000fc800000006ff */
[----:B------:R0:W1:Y:S01]  /*1970*/  SYNCS.PHASECHK.TRANS64.TRYWAIT P1, [R3+URZ], R0 ;  /* 0x00000000030075a7 */ /* 0x000062000802017f */
[----:B------:R-:W-:Y:S05]  /*1980*/  @!P0 BRA `(.L_x_21) ;  /* 0x0000000000048947 */ /* 0x000fea0003800000 */
[----:B------:R-:W-:Y:S01]  /*1990*/  BPT.TRAP 0x1 ;  /* 0x000000040000795c */ /* 0x000fe20000300000 */
.L_x_21:
[----:B------:R-:W-:-:S05]  /*19a0*/  IMAD.U32 R4, RZ, RZ, UR48 ;  /* 0x00000030ff047e24 */ /* 0x000fca000f8e00ff */
[----:B------:R-:W-:Y:S01]  /*19b0*/  ISETP.GE.AND P2, PT, R4, 0x1, PT ;  /* 0x000000010400780c */ /* 0x000fe20003f46270 */
[----:B-1----:R-:W-:-:S12]  /*19c0*/  @P1 BRA `(.L_x_22) ;  /* 0x0000000000081947 */ /* 0x002fd80003800000 */
[----:B------:R-:W1:Y:S02]  /*19d0*/  SYNCS.PHASECHK.TRANS64.TRYWAIT P1, [R3+URZ], R0 ;  /* 0x00000000030075a7 */ /* 0x000e64000802017f */
[----:B-1----:R-:W-:Y:S05]  /*19e0*/  @!P1 BRA `(.L_x_23) ;  /* 0x0000009c00089947 */ /* 0x002fea0003800000 */
.L_x_22:
[----:B------:R-:W-:Y:S05]  /*19f0*/  WARPSYNC.ALL ;  /* 0x0000000000007948 */ /* 0x000fea0003800000 */
[----:B------:R-:W-:Y:S01]  /*1a00*/  UIADD3 UR4, UR44, 0x180, URZ ;  /* 0x000001802c047890 */ /* 0x000fe2000fffe03f */
[----:B------:R-:W-:Y:S01]  /*1a10*/  WARPGROUP.ARRIVE ;  /* 0x00000000000079c5 */ /* 0x000fe20000000000 */
[----:B------:R-:W-:Y:S02]  /*1a20*/  UIADD3 UR5, UR44, 0x4180, URZ ;  /* 0x000041802c057890 */ /* 0x000fe4000fffe03f */
[----:B------:R-:W-:Y:S02]  /*1a30*/  USHF.R.U32.HI UR4, URZ, 0x4, UR4 ;  /* 0x000000043f047899 */ /* 0x000fe40008011604 */
[----:B------:R-:W-:-:S02]  /*1a40*/  USHF.R.U32.HI UR5, URZ, 0x4, UR5 ;  /* 0x000000043f057899 */ /* 0x000fc40008011605 */
[----:B------:R-:W-:Y:S02]  /*1a50*/  ULOP3.LUT UR4, UR4, 0x3fff, URZ, 0xc0, !UPT ;  /* 0x00003fff04047892 */ /* 0x000fe4000f8ec03f */
[----:B------:R-:W-:Y:S02]  /*1a60*/  ULOP3.LUT UR5, UR5, 0x3fff, URZ, 0xc0, !UPT ;  /* 0x00003fff05057892 */ /* 0x000fe4000f8ec03f */
[----:B------:R-:W-:Y:S02]  /*1a70*/  ULOP3.LUT UR10, UR4, 0x10000, URZ, 0xfc, !UPT ;  /* 0x00010000040a7892 */ /* 0x000fe4000f8efc3f */
[----:B------:R-:W-:Y:S02]  /*1a80*/  ULOP3.LUT UR9, UR5, 0x10000, URZ, 0xfc, !UPT ;  /* 0x0001000005097892 */ /* 0x000fe4000f8efc3f */
[----:B------:R-:W-:Y:S02]  /*1a90*/  ULEA UR4, UR45, UR10, 0x8 ;  /* 0x0000000a2d047291 */ /* 0x000fe4000f8e403f */
[----:B------:R-:W-:Y:S01]  /*1aa0*/  ULEA UR6, UR45, UR9, 0xa ;  /* 0x000000092d067291 */ /* 0x000fe2000f8e503f */
[----:B------:R-:W-:Y:S01]  /*1ab0*/  UMOV UR5, 0x80000020 ;  /* 0x8000002000057882 */ /* 0x000fe20000000000 */
[----:B------:R-:W-:-:S07]  /*1ac0*/  UMOV UR7, 0x80000020 ;  /* 0x8000002000077882 */ /* 0x000fce0000000000 */
[----:B------:R-:W-:Y:S01]  /*1ad0*/  HGMMA.64x256x16.F32.BF16 R24, gdesc[UR4], RZ, !UPT, gsb0 ;  /* 0x03e00000041879f0 */ /* 0x000fe2000c0018ff */
[----:B------:R-:W-:Y:S02]  /*1ae0*/  UIADD3 UR4, UR4, 0x2, URZ ;  /* 0x0000000204047890 */ /* 0x000fe4000fffe03f */
[----:B------:R-:W-:Y:S01]  /*1af0*/  UIADD3 UR6, UR6, 0x2, URZ ;  /* 0x0000000206067890 */ /* 0x000fe2000fffe03f */
[----:B------:R-:W-:Y:S01]  /*1b00*/  UMOV UR5, 0x80000020 ;  /* 0x8000002000057882 */ /* 0x000fe20000000000 */
[----:B------:R-:W-:Y:S01]  /*1b10*/  UMOV UR7, 0x80000020 ;  /* 0x8000002000077882 */ /* 0x000fe20000000000 */
[----:B------:R-:W-:Y:S02]  /*1b20*/  WARPGROUP.DEPBAR.LE gsb0, 0x0 ;  /* 0x00008000000079c5 */ /* 0x000fe40000010000 */
[----:B------:R-:W-:-:S15]  /*1b30*/  WARPGROUP.ARRIVE ;  /* 0x00000000000079c5 */ /* 0x000fde0000000000 */
[----:B------:R-:W-:-:S05]  /*1b40*/  NOP ;  /* 0x0000000000007918 */ /* 0x000fca0000000000 */
[----:B------:R-:W-:Y:S03]  /*1b50*/  HGMMA.64x256x16.F32.BF16 R24, gdesc[UR4], R24, gsb0 ;  /* 0x03e00000041879f0 */ /* 0x000fe60008001818 */
[----:B------:R-:W-:Y:S02]  /*1b60*/  WARPGROUP.DEPBAR.LE gsb0, 0x0 ;  /* 0x00008000000079c5 */ /* 0x000fe40000010000 */
[----:B------:R-:W-:Y:S05]  /*1b70*/  @!P2 BRA `(.L_x_24) ;  /* 0x0000000000dca947 */ /* 0x000fea0003800000 */
[----:B------:R-:W-:Y:S01]  /*1b80*/  UIADD3 UR4, UR45, 0x1, URZ ;  /* 0x000000012d047890 */ /* 0x000fe2000fffe03f */
[----:B01----:R-:W-:Y:S02]  /*1b90*/  IMAD.U32 R0, RZ, RZ, UR48 ;  /* 0x00000030ff007e24 */ /* 0x003fe4000f8e00ff */
[----:B------:R-:W-:Y:S01]  /*1ba0*/  IMAD.U32 R3, RZ, RZ, UR45 ;  /* 0x0000002dff037e24 */ /* 0x000fe2000f8e00ff */
[----:B------:R-:W-:-:S04]  /*1bb0*/  UISETP.NE.AND UP0, UPT, UR4, 0x4, UPT ;  /* 0x000000040400788c */ /* 0x000fc8000bf05270 */
[----:B------:R-:W-:Y:S02]  /*1bc0*/  USEL UR5, URZ, 0x1, UP0 ;  /* 0x000000013f057887 */ /* 0x000fe40008000000 */
[----:B------:R-:W-:Y:S02]  /*1bd0*/  USEL UR8, UR4, URZ, UP0 ;  /* 0x0000003f04087287 */ /* 0x000fe40008000000 */
[----:B------:R-:W-:-:S06]  /*1be0*/  ULOP3.LUT UR5, UR49, UR5, URZ, 0x3c, !UPT ;  /* 0x0000000531057292 */ /* 0x000fcc000f8e3c3f */
[----:B------:R-:W-:-:S07]  /*1bf0*/  IMAD.U32 R6, RZ, RZ, UR5 ;  /* 0x00000005ff067e24 */ /* 0x000fce000f8e00ff */
.L_x_31:
[----:B------:R-:W-:Y:S05]  /*1c00*/  @!P0 BRA `(.L_x_25) ;  /* 0x0000000000048947 */ /* 0x000fea0003800000 */
[----:B------:R-:W-:Y:S01]  /*1c10*/  BPT.TRAP 0x1 ;  /* 0x000000040000795c */ /* 0x000fe20000300000 */
.L_x_25:
[----:B------:R-:W-:Y:S01]  /*1c20*/  ULEA UR4, UR8, UR44, 0x3 ;  /* 0x0000002c08047291 */ /* 0x000fe2000f8e183f */
[----:B------:R-:W-:-:S08]  /*1c30*/  SHF.L.U32 R4, R6, 0x1f, RZ ;  /* 0x0000001f06047819 */ /* 0x000fd000000006ff */
[----:B------:R0:W1:Y:S01]  /*1c40*/  SYNCS.PHASECHK.TRANS64.TRYWAIT P1, [UR4], R4 ;  /* 0x00000004ff0075a7 */ /* 0x0000620008020144 */
[----:B------:R-:W-:Y:S05]  /*1c50*/  @!P0 BRA `(.L_x_26) ;  /* 0x0000000000048947 */ /* 0x000fea0003800000 */
[----:B------:R-:W-:Y:S01]  /*1c60*/  BPT.TRAP 0x1 ;  /* 0x000000040000795c */ /* 0x000fe20000300000 */
.L_x_26:
[----:B-1----:R-:W-:Y:S05]  /*1c70*/  @P1 BRA `(.L_x_27) ;  /* 0x0000000000081947 */ /* 0x002fea0003800000 */
[----:B------:R-:W1:Y:S02]  /*1c80*/  SYNCS.PHASECHK.TRANS64.TRYWAIT P1, [UR4], R4 ;  /* 0x00000004ff0075a7 */ /* 0x000e640008020144 */
[----:B-1----:R-:W-:Y:S05]  /*1c90*/  @!P1 BRA `(.L_x_28) ;  /* 0x0000009800709947 */ /* 0x002fea0003800000 */
.L_x_27:
[----:B------:R-:W-:Y:S01]  /*1ca0*/  ULEA UR4, UR8, UR10, 0x8 ;  /* 0x0000000a08047291 */ /* 0x000fe2000f8e403f */
[----:B------:R-:W-:Y:S01]  /*1cb0*/  WARPGROUP.ARRIVE ;  /* 0x00000000000079c5 */ /* 0x000fe20000000000 */
[----:B------:R-:W-:Y:S01]  /*1cc0*/  ULEA UR6, UR8, UR9, 0xa ;  /* 0x0000000908067291 */ /* 0x000fe2000f8e503f */
[----:B------:R-:W-:Y:S01]  /*1cd0*/  UMOV UR5, 0x80000020 ;  /* 0x8000002000057882 */ /* 0x000fe20000000000 */
[----:B------:R-:W-:-:S07]  /*1ce0*/  UMOV UR7, 0x80000020 ;  /* 0x8000002000077882 */ /* 0x000fce0000000000 */
[----:B------:R-:W-:Y:S01]  /*1cf0*/  HGMMA.64x256x16.F32.BF16 R24, gdesc[UR4], R24, gsb0 ;  /* 0x03e00000041879f0 */ /* 0x000fe20008001818 */
        /* <DEDUP_REMOVED lines=10> */
[----:B------:R-:W-:Y:S01]  /*1da0*/  BPT.TRAP 0x1 ;  /* 0x000000040000795c */ /* 0x000fe20000300000 */
.L_x_29:
[----:B------:R-:W-:Y:S01]  /*1db0*/  ISETP.NE.AND P1, PT, R152, RZ, PT ;  /* 0x000000ff9800720c */ /* 0x000fe20003f25270 */
[----:B------:R-:W-:-:S12]  /*1dc0*/  UISETP.GT.U32.AND UP0, UPT, UR41, 0x1, UPT ;  /* 0x000000012900788c */ /* 0x000fd8000bf04070 */
[----:B01----:R-:W-:-:S05]  /*1dd0*/  @P1 LEA R4, R3, UR44, 0x3 ;  /* 0x0000002c03041c11 */ /* 0x003fca000f8e18ff */
[----:B------:R-:W-:-:S05]  /*1de0*/  @P1 VIADD R4, R4, 0x20 ;  /* 0x0000002004041836 */ /* 0x000fca0000000000 */
[----:B------:R-:W-:-:S04]  /*1df0*/  @P1 PRMT R4, R153, 0x654, R4 ;  /* 0x0000065499041816 */ /* 0x000fc80000000004 */
[----:B------:R0:W-:Y:S01]  /*1e00*/  @P1 SYNCS.ARRIVE.TRANS64.RED.A1T0 RZ, [R4+URZ], RZ ;  /* 0x000000ff04ff19a7 */ /* 0x0001e2000810043f */
[----:B------:R-:W-:-:S13]  /*1e10*/  PLOP3.LUT P1, PT, PT, PT, UP0, 0x80, 0x0 ;  /* 0x000000000000781c */ /* 0x000fda0003f2f008 */
[----:B0-----:R-:W-:Y:S05]  /*1e20*/  @P1 BRA `(.L_x_30) ;  /* 0x0000000000041947 */ /* 0x001fea0003800000 */
[----:B------:R-:W-:Y:S01]  /*1e30*/  BPT.TRAP 0x1 ;  /* 0x000000040000795c */ /* 0x000fe20000300000 */
.L_x_30:
[----:B------:R-:W-:Y:S01]  /*1e40*/  UIADD3 UR8, UR8, 0x1, URZ ;  /* 0x0000000108087890 */ /* 0x000fe2000fffe03f */
[C---:B------:R-:W-:Y:S01]  /*1e50*/  ISETP.GT.AND P2, PT, R0.reuse, 0x1, PT ;  /* 0x000000010000780c */ /* 0x040fe20003f44270 */
[----:B------:R-:W-:Y:S02]  /*1e60*/  VIADD R3, R3, 0x1 ;  /* 0x0000000103037836 */ /* 0x000fe40000000000 */
[----:B------:R-:W-:Y:S01]  /*1e70*/  UISETP.NE.AND UP0, UPT, UR8, 0x4, UPT ;  /* 0x000000040800788c */ /* 0x000fe2000bf05270 */
[----:B------:R-:W-:Y:S02]  /*1e80*/  VIADD R0, R0, 0xffffffff ;  /* 0xffffffff00007836 */ /* 0x000fe40000000000 */
[C---:B------:R-:W-:Y:S01]  /*1e90*/  ISETP.NE.AND P1, PT, R3.reuse, 0x4, PT ;  /* 0x000000040300780c */ /* 0x040fe20003f25270 */
[----:B------:R-:W-:Y:S02]  /*1ea0*/  USEL UR4, URZ, 0x1, UP0 ;  /* 0x000000013f047887 */ /* 0x000fe40008000000 */
[----:B------:R-:W-:Y:S01]  /*1eb0*/  USEL UR8, UR8, URZ, UP0 ;  /* 0x0000003f08087287 */ /* 0x000fe20008000000 */
[----:B------:R-:W-:-:S03]  /*1ec0*/  SEL R3, R3, RZ, P1 ;  /* 0x000000ff03037207 */ /* 0x000fc60000800000 */
[----:B------:R-:W-:Y:S01]  /*1ed0*/  LOP3.LUT R6, R6, UR4, RZ, 0x3c, !PT ;  /* 0x0000000406067c12 */ /* 0x000fe2000f8e3cff */
[----:B------:R-:W-:Y:S07]  /*1ee0*/  @P2 BRA `(.L_x_31) ;  /* 0xfffffffc00442947 */ /* 0x000fee000383ffff */
.L_x_24:
[----:B01----:R-:W0:Y:S01]  /*1ef0*/  LDC R0, c[0x0][0x28c] ;  /* 0x0000a300ff007b82 */ /* 0x003e220000000800 */
[----:B------:R1:W-:Y:S01]  /*1f00*/  SYNCS.ARRIVE.TRANS64.A1T0 RZ, [R158+UR47], RZ ;  /* 0x000000ff9eff79a7 */ /* 0x0003e2000810002f */
[----:B0-----:R-:W-:-:S13]  /*1f10*/  ISETP.GE.AND P1, PT, R0, 0x1, PT ;  /* 0x000000010000780c */ /* 0x001fda0003f26270 */
[----:B-1----:R-:W-:Y:S05]  /*1f20*/  @!P1 BRA `(.L_x_32) ;  /* 0x0000000000409947 */ /* 0x002fea0003800000 */
[----:B------:R-:W-:Y:S05]  /*1f30*/  @!P0 BRA `(.L_x_33) ;  /* 0x0000000000048947 */ /* 0x000fea0003800000 */
[----:B------:R-:W-:Y:S01]  /*1f40*/  BPT.TRAP 0x1 ;  /* 0x000000040000795c */ /* 0x000fe20000300000 */
.L_x_33:
[----:B------:R-:W-:Y:S01]  /*1f50*/  ISETP.NE.AND P0, PT, R152, RZ, PT ;  /* 0x000000ff9800720c */ /* 0x000fe20003f05270 */
[----:B------:R-:W-:-:S12]  /*1f60*/  IMAD.U32 R3, RZ, RZ, UR44 ;  /* 0x0000002cff037e24 */ /* 0x000fd8000f8e00ff */
[----:B------:R-:W-:-:S05]  /*1f70*/  VOTEU.ANY UP0, P0 ;  /* 0x00000000003f7886 */ /* 0x000fca0000000100 */
[----:B------:R-:W-:Y:S02]  /*1f80*/  @UP0 UIADD3 UR4, UR48, UR45, URZ ;  /* 0x0000002d30040290 */ /* 0x000fe4000fffe03f */
[----:B------:R-:W-:-:S04]  /*1f90*/  UISETP.GT.U32.AND UP0, UPT, UR41, 0x1, UPT ;  /* 0x000000012900788c */ /* 0x000fc8000bf04070 */
[----:B------:R-:W-:-:S04]  /*1fa0*/  IMAD.U32 R0, RZ, RZ, UR4 ;  /* 0x00000004ff007e24 */ /* 0x000fc8000f8e00ff */
[----:B------:R-:W-:-:S05]  /*1fb0*/  @P0 IMAD.SHL.U32 R0, R0, 0x8, RZ ;  /* 0x0000000800000824 */ /* 0x000fca00078e00ff */
[----:B------:R-:W-:-:S04]  /*1fc0*/  @P0 LOP3.LUT R0, R0, 0x18, RZ, 0xc0, !PT ;  /* 0x0000001800000812 */ /* 0x000fc800078ec0ff */
[----:B------:R-:W-:-:S04]  /*1fd0*/  @P0 IADD3 R0, R3, 0x20, R0 ;  /* 0x0000002003000810 */ /* 0x000fc80007ffe000 */
[----:B------:R-:W-:-:S04]  /*1fe0*/  @P0 PRMT R0, R153, 0x654, R0 ;  /* 0x0000065499000816 */ /* 0x000fc80000000000 */
[----:B------:R0:W-:Y:S01]  /*1ff0*/  @P0 SYNCS.ARRIVE.TRANS64.RED.A1T0 RZ, [R0+URZ], RZ ;  /* 0x000000ff00ff09a7 */ /* 0x0001e2000810043f */
[----:B------:R-:W-:-:S13]  /*2000*/  PLOP3.LUT P0, PT, PT, PT, UP0, 0x80, 0x0 ;  /* 0x000000000000781c */ /* 0x000fda0003f0f008 */
[----:B0-----:R-:W-:Y:S05]  /*2010*/  @P0 BRA `(.L_x_32) ;  /* 0x0000000000040947 */ /* 0x001fea0003800000 */
[----:B------:R-:W-:Y:S01]  /*2020*/  BPT.TRAP 0x1 ;  /* 0x000000040000795c */ /* 0x000fe20000300000 */
.L_x_32:
[----:B------:R-:W-:Y:S01]  /*2030*/  SHF.L.U32 R0, R170, 0x1f, RZ ;  /* 0x0000001faa007819 */ /* 0x000fe200000006ff */
[----:B------:R-:W-:Y:S01]  /*2040*/  UIADD3 UR45, UR43, UR45, URZ ;  /* 0x0000002d2b2d7290 */ /* 0x000fe2000fffe03f */
[----:B------:R-:W0:Y:S01]  /*2050*/  LDC R7, c[0x0][0x288] ;  /* 0x0000a200ff077b82 */ /* 0x000e220000000800 */
[----:B------:R-:W-:Y:S02]  /*2060*/  IMAD.SHL.U32 R8, R156, 0x2, RZ ;  /* 0x000000029c087824 */ /* 0x000fe400078e00ff */
[----:B------:R-:W-:Y:S02]  /*2070*/  USHF.R.U32.HI UR4, URZ, 0x2, UR45 ;  /* 0x000000023f047899 */ /* 0x000fe4000801162d */
[----:B------:R-:W-:Y:S01]  /*2080*/  UISETP.GT.U32.AND UP0, UPT, UR45, 0x3, UPT ;  /* 0x000000032d00788c */ /* 0x000fe2000bf04070 */
[----:B------:R-:W-:Y:S01]  /*2090*/  SHF.R.S32.HI R9, RZ, 0x1f, R8 ;  /* 0x0000001fff097819 */ /* 0x000fe20000011408 */
[----:B------:R-:W-:Y:S01]  /*20a0*/  ULOP3.LUT UR4, UR4, 0x1, URZ, 0xc0, !UPT ;  /* 0x0000000104047892 */ /* 0x000fe2000f8ec03f */
[----:B------:R-:W1:Y:S01]  /*20b0*/  SYNCS.PHASECHK.TRANS64.TRYWAIT P0, [R157+UR46+0x10], R0 ;  /* 0x000010009d0075a7 */ /* 0x000e62000800016e */
[----:B------:R-:W-:-:S02]  /*20c0*/  UISETP.LT.U32.AND UP0, UPT, UR43, 0x4, UP0 ;  /* 0x000000042b00788c */ /* 0x000fc40008701070 */
[----:B------:R-:W-:Y:S02]  /*20d0*/  UISETP.NE.U32.AND UP1, UPT, UR4, 0x1, UPT ;  /* 0x000000010400788c */ /* 0x000fe4000bf25070 */
[----:B------:R-:W-:Y:S02]  /*20e0*/  USEL UR5, URZ, 0x1, !UP0 ;  /* 0x000000013f057887 */ /* 0x000fe4000c000000 */
[----:B------:R-:W-:Y:S02]  /*20f0*/  UISETP.GT.U32.AND UP1, UPT, UR43, 0x3, !UP1 ;  /* 0x000000032b00788c */ /* 0x000fe4000cf24070 */
[----:B------:R-:W-:Y:S02]  /*2100*/  ULOP3.LUT UR45, UR45, 0x3, URZ, 0xc0, !UPT ;  /* 0x000000032d2d7892 */ /* 0x000fe4000f8ec03f */
[----:B------:R-:W-:-:S04]  /*2110*/  USEL UR4, URZ, 0x1, !UP1 ;  /* 0x000000013f047887 */ /* 0x000fc8000c800000 */
[----:B------:R-:W-:Y:S01]  /*2120*/  ULOP3.LUT UR49, UR4, UR49, UR5, 0x96, !UPT ;  /* 0x0000003104317292 */ /* 0x000fe2000f8e9605 */
[----:B01----:R-:W-:Y:S11]  /*2130*/  @!P0 BRA `(.L_x_34) ;  /* 0x0000009400608947 */ /* 0x003ff60003800000 */
.L_x_316:
[----:B------:R-:W-:Y:S01]  /*2140*/  IMAD.SHL.U32 R4, R18, 0x40, RZ ;  /* 0x0000004012047824 */ /* 0x000fe200078e00ff */
[----:B------:R-:W-:Y:S01]  /*2150*/  ULDC UR6, c[0x0][0x284] ;  /* 0x0000a10000067ab9 */ /* 0x000fe20000000800 */
[----:B------:R-:W-:Y:S01]  /*2160*/  IMAD.SHL.U32 R12, R2, 0x100, RZ ;  /* 0x00000100020c7824 */ /* 0x000fe200078e00ff */
[----:B------:R-:W-:Y:S01]  /*2170*/  SHF.R.S32.HI R165, RZ, 0x1f, R19 ;  /* 0x0000001fffa57819 */ /* 0x000fe20000011413 */
[----:B------:R-:W-:Y:S01]  /*2180*/  ULDC.64 UR4, c[0x0][0x5d0] ;  /* 0x0001740000047ab9 */ /* 0x000fe20000000a00 */
[----:B------:R-:W-:Y:S01]  /*2190*/  ISETP.GE.AND P0, PT, R4, UR6, PT ;  /* 0x0000000604007c0c */ /* 0x000fe2000bf06270 */
[----:B------:R-:W-:Y:S01]  /*21a0*/  IMAD.WIDE.U32 R2, R19, UR4, R8 ;  /* 0x0000000413027c25 */ /* 0x000fe2000f8e0008 */
[----:B------:R-:W-:Y:S02]  /*21b0*/  SHF.R.S32.HI R13, RZ, 0x1f, R12 ;  /* 0x0000001fff0d7819 */ /* 0x000fe4000001140c */
[C---:B------:R-:W-:Y:S01]  /*21c0*/  ISETP.GE.OR P0, PT, R12.reuse, R7, P0 ;  /* 0x000000070c00720c */ /* 0x040fe20000706670 */
[----:B0-----:R-:W-:Y:S01]  /*21d0*/  IMAD R0, R165, UR4, RZ ;  /* 0x00000004a5007c24 */ /* 0x001fe2000f8e02ff */
[----:B------:R-:W-:-:S03]  /*21e0*/  IADD3 R2, P1, R12, R2, RZ ;  /* 0x000000020c027210 */ /* 0x000fc60007f3e0ff */
[----:B------:R-:W-:-:S05]  /*21f0*/  IMAD R5, R19, UR5, R0 ;  /* 0x0000000513057c24 */ /* 0x000fca000f8e0200 */
[----:B------:R-:W-:-:S03]  /*2200*/  IADD3.X R3, R13, R3, R5, P1, !PT ;  /* 0x000000030d037210 */ /* 0x000fc60000ffe405 */
[----:B------:R-:W-:Y:S05]  /*2210*/  @P0 BRA `(.L_x_35) ;  /* 0x0000007c00040947 */ /* 0x000fea0003800000 */
[----:B------:R-:W0:Y:S01]  /*2220*/  LDC.64 R10, c[0x0][0x5c8] ;  /* 0x00017200ff0a7b82 */ /* 0x000e220000000a00 */
[----:B-----5:R-:W-:Y:S01]  /*2230*/  FSETP.NEU.AND P0, PT, R22, RZ, PT ;  /* 0x000000ff1600720b */ /* 0x020fe20003f0d000 */
[----:B------:R-:W-:Y:S01]  /*2240*/  IMAD R5, R156, -0x2, R7 ;  /* 0xfffffffe9c057824 */ /* 0x000fe200078e0207 */
[----:B------:R-:W-:Y:S01]  /*2250*/  BSSY B0, `(.L_x_35) ;  /* 0x00007bd000007945 */ /* 0x000fe20003800000 */
[----:B------:R-:W-:-:S04]  /*2260*/  IMAD.WIDE R162, R18, 0x40, R154 ;  /* 0x0000004012a27825 */ /* 0x000fc800078e029a */
[----:B------:R-:W-:Y:S02]  /*2270*/  IMAD.IADD R0, R5, 0x1, -R12 ;  /* 0x0000000105007824 */ /* 0x000fe400078e0a0c */
[----:B------:R-:W-:-:S03]  /*2280*/  IMAD.IADD R4, R161, 0x1, -R4 ;  /* 0x00000001a1047824 */ /* 0x000fc600078e0a04 */
[----:B------:R-:W-:-:S04]  /*2290*/  ISETP.GT.AND P2, PT, R0, RZ, PT ;  /* 0x000000ff0000720c */ /* 0x000fc80003f44270 */
[----:B------:R-:W-:Y:S01]  /*22a0*/  ISETP.GT.AND P1, PT, R4, RZ, P2 ;  /* 0x000000ff0400720c */ /* 0x000fe20001724270 */
[-C--:B0-----:R-:W-:Y:S02]  /*22b0*/  IMAD R5, R163, R10.reuse, RZ ;  /* 0x0000000aa3057224 */ /* 0x081fe400078e02ff */
[----:B------:R-:W-:-:S04]  /*22c0*/  IMAD.WIDE.U32 R172, R162, R10, R2 ;  /* 0x0000000aa2ac7225 */ /* 0x000fc800078e0002 */
[----:B------:R-:W-:-:S04]  /*22d0*/  IMAD R5, R162, R11, R5 ;  /* 0x0000000ba2057224 */ /* 0x000fc800078e0205 */
[----:B------:R-:W-:Y:S01]  /*22e0*/  IMAD.IADD R175, R173, 0x1, R5 ;  /* 0x00000001adaf7824 */ /* 0x000fe200078e0205 */
[----:B------:R-:W-:Y:S06]  /*22f0*/  @!P0 BRA `(.L_x_36) ;  /* 0x0000005400a08947 */ /* 0x000fec0003800000 */
[----:B------:R-:W0:Y:S01]  /*2300*/  LDC.64 R20, c[0x0][0x5b8] ;  /* 0x00016e00ff147b82 */ /* 0x000e220000000a00 */
[----:B------:R-:W-:-:S07]  /*2310*/  ULDC.64 UR4, c[0x0][0x5c0] ;  /* 0x0001700000047ab9 */ /* 0x000fce0000000a00 */
[----:B------:R-:W1:Y:S08]  /*2320*/  LDC.64 R166, c[0x0][0x5b0] ;  /* 0x00016c00ffa67b82 */ /* 0x000e700000000a00 */
[----:B------:R-:W2:Y:S01]  /*2330*/  LDC.64 R14, c[0x0][0x5a8] ;  /* 0x00016a00ff0e7b82 */ /* 0x000ea20000000a00 */
[-C--:B0-----:R-:W-:Y:S02]  /*2340*/  IMAD R6, R165, R20.reuse, RZ ;  /* 0x00000014a5067224 */ /* 0x081fe400078e02ff */
[----:B------:R-:W-:-:S04]  /*2350*/  IMAD.WIDE.U32 R2, R19, R20, R8 ;  /* 0x0000001413027225 */ /* 0x000fc800078e0008 */
[----:B------:R-:W-:Y:S01]  /*2360*/  IMAD R171, R19, R21, R6 ;  /* 0x0000001513ab7224 */ /* 0x000fe200078e0206 */
[----:B------:R-:W-:Y:S01]  /*2370*/  IADD3 R164, P0, R12, R2, RZ ;  /* 0x000000020ca47210 */ /* 0x000fe20007f1e0ff */
[----:B-1----:R-:W-:-:S03]  /*2380*/  IMAD R2, R163, R166, RZ ;  /* 0x000000a6a3027224 */ /* 0x002fc600078e02ff */
[----:B------:R-:W-:Y:S01]  /*2390*/  IADD3.X R165, R13, R3, R171, P0, !PT ;  /* 0x000000030da57210 */ /* 0x000fe200007fe4ab */
[C---:B------:R-:W-:Y:S02]  /*23a0*/  IMAD R173, R162.reuse, R167, R2 ;  /* 0x000000a7a2ad7224 */ /* 0x040fe400078e0202 */
[----:B------:R-:W-:-:S04]  /*23b0*/  IMAD.WIDE.U32 R2, R162, R166, R164 ;  /* 0x000000a6a2027225 */ /* 0x000fc800078e00a4 */
[----:B------:R-:W-:Y:S01]  /*23c0*/  IMAD.IADD R3, R3, 0x1, R173 ;  /* 0x0000000103037824 */ /* 0x000fe200078e02ad */
[----:B--2---:R-:W-:-:S04]  /*23d0*/  LEA R6, P0, R2, R14, 0x1 ;  /* 0x0000000e02067211 */ /* 0x004fc800078008ff */
[----:B------:R-:W-:-:S05]  /*23e0*/  LEA.HI.X R7, R2, R15, R3, 0x1, P0 ;  /* 0x0000000f02077211 */ /* 0x000fca00000f0c03 */
[----:B------:R0:W2:Y:S01]  /*23f0*/  @P1 LDG.E.LTC128B.U16 R5, desc[UR50][R6.64] ;  /* 0x0000003206051981 */ /* 0x0000a2000c1e1520 */
[----:B------:R-:W-:Y:S01]  /*2400*/  IMAD.WIDE.U32 R2, R162, R166, R12 ;  /* 0x000000a6a2027225 */ /* 0x000fe200078e000c */
[----:B------:R-:W-:Y:S02]  /*2410*/  BSSY B1, `(.L_x_37) ;  /* 0x0000014000017945 */ /* 0x000fe40003800000 */
[----:B------:R-:W-:-:S04]  /*2420*/  IADD3 R168, P0, R8, R2, RZ ;  /* 0x0000000208a87210 */ /* 0x000fc80007f1e0ff */
[----:B------:R-:W-:Y:S02]  /*2430*/  IADD3.X R169, R9, R173, R3, P0, !PT ;  /* 0x000000ad09a97210 */ /* 0x000fe400007fe403 */
[----:B------:R-:W-:Y:S01]  /*2440*/  LEA R2, P0, R172, UR4, 0x1 ;  /* 0x00000004ac027c11 */ /* 0x000fe2000f8008ff */
[----:B------:R-:W-:-:S03]  /*2450*/  IMAD.WIDE.U32 R168, R19, R20, R168 ;  /* 0x0000001413a87225 */ /* 0x000fc600078e00a8 */
[----:B------:R-:W-:Y:S02]  /*2460*/  LEA.HI.X R3, R172, UR5, R175, 0x1, P0 ;  /* 0x00000005ac037c11 */ /* 0x000fe400080f0caf */
[----:B------:R-:W-:Y:S01]  /*2470*/  ISETP.GT.AND P0, PT, R0, 0x1, PT ;  /* 0x000000010000780c */ /* 0x000fe20003f04270 */
[----:B0-----:R-:W-:Y:S01]  /*2480*/  IMAD.IADD R7, R171, 0x1, R169 ;  /* 0x00000001ab077824 */ /* 0x001fe200078e02a9 */
[----:B------:R-:W-:Y:S02]  /*2490*/  LEA R6, P4, R168, R14, 0x1 ;  /* 0x0000000ea8067211 */ /* 0x000fe400078808ff */
[----:B------:R-:W-:Y:S02]  /*24a0*/  ISETP.GT.AND P3, PT, R4, RZ, P0 ;  /* 0x000000ff0400720c */ /* 0x000fe40000764270 */
[----:B------:R-:W-:Y:S01]  /*24b0*/  LEA.HI.X R7, R168, R15, R7, 0x1, P4 ;  /* 0x0000000fa8077211 */ /* 0x000fe200020f0c07 */
[C---:B------:R-:W-:Y:S01]  /*24c0*/  IMAD.SHL.U32 R168, R166.reuse, 0x8, RZ ;  /* 0x00000008a6a87824 */ /* 0x040fe200078e00ff */
[----:B------:R-:W-:Y:S01]  /*24d0*/  SHF.L.U64.HI R169, R166, 0x3, R167 ;  /* 0x00000003a6a97819 */ /* 0x000fe200000102a7 */
[----:B--2---:R-:W-:-:S04]  /*24e0*/  IMAD.U32 R21, R5, 0x10000, RZ ;  /* 0x0001000005157824 */ /* 0x004fc800078e00ff */
[----:B------:R-:W-:-:S04]  /*24f0*/  FMUL R21, R21, R22 ;  /* 0x0000001615157220 */ /* 0x000fc80000400000 */
[----:B------:R-:W-:-:S05]  /*2500*/  FFMA R21, R24, R23, R21 ;  /* 0x0000001718157223 */ /* 0x000fca0000000015 */
[----:B------:R-:W-:-:S05]  /*2510*/  F2FP.BF16.F32.PACK_AB R21, RZ, R21 ;  /* 0x00000015ff15723e */ /* 0x000fca00000010ff */
[----:B------:R0:W-:Y:S01]  /*2520*/  @P1 STG.E.U16 desc[UR50][R2.64], R21 ;  /* 0x0000001502001986 */ /* 0x0001e2000c101532 */
[----:B------:R-:W-:Y:S05]  /*2530*/  @!P3 BRA `(.L_x_38) ;  /* 0x000000000004b947 */ /* 0x000fea0003800000 */
[----:B------:R1:W5:Y:S02]  /*2540*/  LDG.E.LTC128B.U16 R5, desc[UR50][R6.64+0x2] ;  /* 0x0000023206057981 */ /* 0x000364000c1e1520 */
.L_x_38:
[----:B------:R-:W-:Y:S05]  /*2550*/  BSYNC B1 ;  /* 0x0000000000017941 */ /* 0x000fea0003800000 */
.L_x_37:
[----:B0----5:R-:W-:Y:S01]  /*2560*/  IMAD.U32 R21, R5, 0x10000, RZ ;  /* 0x0001000005157824 */ /* 0x021fe200078e00ff */
[----:B------:R-:W-:Y:S01]  /*2570*/  ISETP.GT.AND P2, PT, R4, 0x8, P2 ;  /* 0x000000080400780c */ /* 0x000fe20001744270 */
[----:B------:R-:W-:-:S04]  /*2580*/  IMAD.WIDE.U32 R168, R162, R166, R168 ;  /* 0x000000a6a2a87225 */ /* 0x000fc800078e00a8 */
[----:B------:R-:W-:Y:S01]  /*2590*/  FMUL R18, R21, R22 ;  /* 0x0000001615127220 */ /* 0x000fe20000400000 */
[----:B------:R-:W-:Y:S01]  /*25a0*/  IMAD.IADD R173, R173, 0x1, R169 ;  /* 0x00000001adad7824 */ /* 0x000fe200078e02a9 */
[----:B------:R-:W-:Y:S02]  /*25b0*/  IADD3 R21, P1, R164, R168, RZ ;  /* 0x000000a8a4157210 */ /* 0x000fe40007f3e0ff */
[----:B------:R-:W-:-:S03]  /*25c0*/  FFMA R18, R25, R23, R18 ;  /* 0x0000001719127223 */ /* 0x000fc60000000012 */
[----:B------:R-:W-:Y:S01]  /*25d0*/  IMAD.X R164, R173, 0x1, R165, P1 ;  /* 0x00000001ada47824 */ /* 0x000fe200008e06a5 */
[C---:B------:R-:W-:Y:S02]  /*25e0*/  LEA R24, P1, R21.reuse, R14, 0x1 ;  /* 0x0000000e15187211 */ /* 0x040fe400078208ff */
[----:B------:R-:W-:Y:S02]  /*25f0*/  F2FP.BF16.F32.PACK_AB R18, RZ, R18 ;  /* 0x00000012ff12723e */ /* 0x000fe400000010ff */
[----:B------:R-:W-:Y:S02]  /*2600*/  LEA.HI.X R25, R21, R15, R164, 0x1, P1 ;  /* 0x0000000f15197211 */ /* 0x000fe400008f0ca4 */
[----:B------:R-:W-:Y:S02]  /*2610*/  PRMT R21, R18, 0x7610, R21 ;  /* 0x0000761012157816 */ /* 0x000fe40000000015 */
[----:B------:R-:W-:-:S03]  /*2620*/  PRMT R18, R5, 0x7610, R18 ;  /* 0x0000761005127816 */ /* 0x000fc60000000012 */
[----:B------:R0:W-:Y:S04]  /*2630*/  @P3 STG.E.U16 desc[UR50][R2.64+0x2], R21 ;  /* 0x0000021502003986 */ /* 0x0001e8000c101532 */
[----:B------:R-:W2:Y:S01]  /*2640*/  @P2 LDG.E.LTC128B.U16 R18, desc[UR50][R24.64] ;  /* 0x0000003218122981 */ /* 0x000ea2000c1e1520 */
[----:B------:R-:W-:Y:S01]  /*2650*/  IADD3 R8, P1, P3, R8, R168, R12 ;  /* 0x000000a808087210 */ /* 0x000fe20007b3e00c */
[----:B------:R-:W-:Y:S01]  /*2660*/  BSSY B1, `(.L_x_39) ;  /* 0x0000011000017945 */ /* 0x000fe20003800000 */
[C---:B------:R-:W-:Y:S02]  /*2670*/  SHF.L.U64.HI R11, R10.reuse, 0x4, R11 ;  /* 0x000000040a0b7819 */ /* 0x040fe4000001020b */
[----:B------:R-:W-:Y:S02]  /*2680*/  IADD3.X R9, R9, R173, R13, P1, P3 ;  /* 0x000000ad09097210 */ /* 0x000fe40000fe640d */
[----:B------:R-:W-:-:S02]  /*2690*/  LEA R10, P1, R10, R2, 0x4 ;  /* 0x000000020a0a7211 */ /* 0x000fc400078220ff */
[----:B------:R-:W-:Y:S01]  /*26a0*/  ISETP.GT.AND P0, PT, R4, 0x8, P0 ;  /* 0x000000080400780c */ /* 0x000fe20000704270 */
[----:B0-----:R-:W-:-:S04]  /*26b0*/  IMAD.WIDE.U32 R20, R19, R20, R8 ;  /* 0x0000001413147225 */ /* 0x001fc800078e0008 */
[----:B------:R-:W-:Y:S01]  /*26c0*/  IMAD.X R11, R11, 0x1, R3, P1 ;  /* 0x000000010b0b7824 */ /* 0x000fe200008e0603 */
[----:B------:R-:W-:Y:S01]  /*26d0*/  LEA R8, P3, R20, R14, 0x1 ;  /* 0x0000000e14087211 */ /* 0x000fe200078608ff */
[----:B------:R-:W-:-:S05]  /*26e0*/  IMAD.IADD R9, R171, 0x1, R21 ;  /* 0x00000001ab097824 */ /* 0x000fca00078e0215 */
[----:B------:R-:W-:Y:S01]  /*26f0*/  LEA.HI.X R9, R20, R15, R9, 0x1, P3 ;  /* 0x0000000f14097211 */ /* 0x000fe200018f0c09 */
[----:B--2---:R-:W-:-:S04]  /*2700*/  IMAD.U32 R5, R18, 0x10000, RZ ;  /* 0x0001000012057824 */ /* 0x004fc800078e00ff */
[----:B------:R-:W-:-:S04]  /*2710*/  FMUL R5, R5, R22 ;  /* 0x0000001605057220 */ /* 0x000fc80000400000 */
[----:B------:R-:W-:-:S05]  /*2720*/  FFMA R5, R26, R23, R5 ;  /* 0x000000171a057223 */ /* 0x000fca0000000005 */
[----:B------:R-:W-:-:S05]  /*2730*/  F2FP.BF16.F32.PACK_AB R5, RZ, R5 ;  /* 0x00000005ff05723e */ /* 0x000fca00000010ff */
[----:B------:R0:W-:Y:S01]  /*2740*/  @P2 STG.E.U16 desc[UR50][R10.64], R5 ;  /* 0x000000050a002986 */ /* 0x0001e2000c101532 */
[----:B------:R-:W-:Y:S05]  /*2750*/  @!P0 BRA `(.L_x_40) ;  /* 0x0000000000048947 */ /* 0x000fea0003800000 */
[----:B------:R2:W5:Y:S02]  /*2760*/  LDG.E.LTC128B.U16 R18, desc[UR50][R8.64+0x2] ;  /* 0x0000023208127981 */ /* 0x000564000c1e1520 */
.L_x_40:
[----:B------:R-:W-:Y:S05]  /*2770*/  BSYNC B1 ;  /* 0x0000000000017941 */ /* 0x000fea0003800000 */
.L_x_39:
[----:B0----5:R-:W-:Y:S01]  /*2780*/  IMAD.U32 R5, R18, 0x10000, RZ ;  /* 0x0001000012057824 */ /* 0x021fe200078e00ff */
[----:B------:R-:W-:Y:S01]  /*2790*/  ISETP.GT.AND P1, PT, R0, 0x8, PT ;  /* 0x000000080000780c */ /* 0x000fe20003f24270 */
[----:B------:R-:W-:Y:S02]  /*27a0*/  BSSY B1, `(.L_x_41) ;  /* 0x0000008000017945 */ /* 0x000fe40003800000 */
[----:B------:R-:W-:Y:S01]  /*27b0*/  FMUL R12, R5, R22 ;  /* 0x00000016050c7220 */ /* 0x000fe20000400000 */
[----:B------:R-:W-:-:S03]  /*27c0*/  ISETP.GT.AND P2, PT, R4, RZ, P1 ;  /* 0x000000ff0400720c */ /* 0x000fc60000f44270 */
[----:B------:R-:W-:-:S05]  /*27d0*/  FFMA R12, R27, R23, R12 ;  /* 0x000000171b0c7223 */ /* 0x000fca000000000c */
[----:B------:R-:W-:-:S05]  /*27e0*/  F2FP.BF16.F32.PACK_AB R12, RZ, R12 ;  /* 0x0000000cff0c723e */ /* 0x000fca00000010ff */
[----:B------:R0:W-:Y:S01]  /*27f0*/  @P0 STG.E.U16 desc[UR50][R10.64+0x2], R12 ;  /* 0x0000020c0a000986 */ /* 0x0001e2000c101532 */
[----:B------:R-:W-:Y:S05]  /*2800*/  @!P2 BRA `(.L_x_42) ;  /* 0x000000000004a947 */ /* 0x000fea0003800000 */
[----:B------:R3:W5:Y:S02]  /*2810*/  LDG.E.LTC128B.U16 R18, desc[UR50][R6.64+0x10] ;  /* 0x0000103206127981 */ /* 0x000764000c1e1520 */
.L_x_42:
[----:B------:R-:W-:Y:S05]  /*2820*/  BSYNC B1 ;  /* 0x0000000000017941 */ /* 0x000fea0003800000 */
.L_x_41:
[----:B-----5:R-:W-:Y:S01]  /*2830*/  IMAD.U32 R5, R18, 0x10000, RZ ;  /* 0x0001000012057824 */ /* 0x020fe200078e00ff */
        /* <DEDUP_REMOVED lines=9> */
.L_x_44:
[----:B------:R-:W-:Y:S05]  /*28d0*/  BSYNC B1 ;  /* 0x0000000000017941 */ /* 0x000fea0003800000 */
.L_x_43:
[----:B----45:R-:W-:Y:S01]  /*28e0*/  IMAD.U32 R5, R18, 0x10000, RZ ;  /* 0x0001000012057824 */ /* 0x030fe200078e00ff */
[----:B------:R-:W-:Y:S01]  /*28f0*/  ISETP.GT.AND P1, PT, R4, 0x8, P1 ;  /* 0x000000080400780c */ /* 0x000fe20000f24270 */
[----:B------:R-:W-:Y:S02]  /*2900*/  BSSY B1, `(.L_x_45) ;  /* 0x0000007000017945 */ /* 0x000fe40003800000 */
[----:B0-----:R-:W-:-:S04]  /*2910*/  FMUL R12, R5, R22 ;  /* 0x00000016050c7220 */ /* 0x001fc80000400000 */
[----:B------:R-:W-:-:S05]  /*2920*/  FFMA R12, R29, R23, R12 ;  /* 0x000000171d0c7223 */ /* 0x000fca000000000c */
[----:B------:R-:W-:-:S05]  /*2930*/  F2FP.BF16.F32.PACK_AB R12, RZ, R12 ;  /* 0x0000000cff0c723e */ /* 0x000fca00000010ff */
[----:B------:R0:W-:Y:S01]  /*2940*/  @P3 STG.E.U16 desc[UR50][R2.64+0x12], R12 ;  /* 0x0000120c02003986 */ /* 0x0001e2000c101532 */
[----:B------:R-:W-:Y:S05]  /*2950*/  @!P1 BRA `(.L_x_46) ;  /* 0x0000000000049947 */ /* 0x000fea0003800000 */
[----:B------:R4:W5:Y:S02]  /*2960*/  LDG.E.LTC128B.U16 R18, desc[UR50][R8.64+0x10] ;  /* 0x0000103208127981 */ /* 0x000964000c1e1520 */
.L_x_46:
[----:B------:R-:W-:Y:S05]  /*2970*/  BSYNC B1 ;  /* 0x0000000000017941 */ /* 0x000fea0003800000 */
.L_x_45:
[----:B-----5:R-:W-:Y:S01]  /*2980*/  IMAD.U32 R5, R18, 0x10000, RZ ;  /* 0x0001000012057824 */ /* 0x020fe200078e00ff */
[----:B------:R-:W-:Y:S01]  /*2990*/  ISETP.GT.AND P0, PT, R4, 0x8, P0 ;  /* 0x000000080400780c */ /* 0x000fe20000704270 */
[----:B------:R-:W-:Y:S02]  /*29a0*/  BSSY B1, `(.L_x_47) ;  /* 0x0000007000017945 */ /* 0x000fe40003800000 */
[----:B------:R-:W-:-:S04]  /*29b0*/  FMUL R5, R5, R22 ;  /* 0x0000001605057220 */ /* 0x000fc80000400000 */
[----:B------:R-:W-:-:S05]  /*29c0*/  FFMA R5, R30, R23, R5 ;  /* 0x000000171e057223 */ /* 0x000fca0000000005 */
[----:B------:R-:W-:-:S05]  /*29d0*/  F2FP.BF16.F32.PACK_AB R5, RZ, R5 ;  /* 0x00000005ff05723e */ /* 0x000fca00000010ff */
[----:B------:R0:W-:Y:S01]  /*29e0*/  @P1 STG.E.U16 desc[UR50][R10.64+0x10], R5 ;  /* 0x000010050a001986 */ /* 0x0001e2000c101532 */
[----:B------:R-:W-:Y:S05]  /*29f0*/  @!P0 BRA `(.L_x_48) ;  /* 0x0000000000048947 */ /* 0x000fea0003800000 */
[----:B------:R0:W5:Y:S02]  /*2a00*/  LDG.E.LTC128B.U16 R18, desc[UR50][R8.64+0x12] ;  /* 0x0000123208127981 */ /* 0x000164000c1e1520 */
.L_x_48:
[----:B------:R-:W-:Y:S05]  /*2a10*/  BSYNC B1 ;  /* 0x0000000000017941 */ /* 0x000fea0003800000 */
.L_x_47:
        /* <DEDUP_REMOVED lines=10> */
.L_x_50:
[----:B------:R-:W-:Y:S05]  /*2ac0*/  BSYNC B1 ;  /* 0x0000000000017941 */ /* 0x000fea0003800000 */
.L_x_49:
        /* <DEDUP_REMOVED lines=10> */
.L_x_52:
[----:B------:R-:W-:Y:S05]  /*2b70*/  BSYNC B1 ;  /* 0x0000000000017941 */ /* 0x000fea0003800000 */
.L_x_51:
[----:B0----5:R-:W-:Y:S01]  /*2b80*/  IMAD.U32 R5, R18, 0x10000, RZ ;  /* 0x0001000012057824 */ /* 0x021fe200078e00ff */
        /* <DEDUP_REMOVED lines=8> */
.L_x_54:
[----:B------:R-:W-:Y:S05]  /*2c10*/  BSYNC B1 ;  /* 0x0000000000017941 */ /* 0x000fea0003800000 */
.L_x_53:
        /* <DEDUP_REMOVED lines=9> */
.L_x_56:
[----:B------:R-:W-:Y:S05]  /*2cb0*/  BSYNC B1 ;  /* 0x0000000000017941 */ /* 0x000fea0003800000 */
.L_x_55:
        /* <DEDUP_REMOVED lines=10> */
.L_x_58:
[----:B------:R-:W-:Y:S05]  /*2d60*/  BSYNC B1 ;  /* 0x0000000000017941 */ /* 0x000fea0003800000 */
.L_x_57:
        /* <DEDUP_REMOVED lines=10> */
.L_x_60:
[----:B------:R-:W-:Y:S05]  /*2e10*/  BSYNC B1 ;  /* 0x0000000000017941 */ /* 0x000fea0003800000 */
.L_x_59:
        /* <DEDUP_REMOVED lines=9> */
.L_x_62:
[----:B------:R-:W-:Y:S05]  /*2eb0*/  BSYNC B1 ;  /* 0x0000000000017941 */ /* 0x000fea0003800000 */
.L_x_61:
        /* <DEDUP_REMOVED lines=9> */
.L_x_64:
[----:B------:R-:W-:Y:S05]  /*2f50*/  BSYNC B1 ;  /* 0x0000000000017941 */ /* 0x000fea0003800000 */
.L_x_63:
        /* <DEDUP_REMOVED lines=10> */
.L_x_66:
[----:B------:R-:W-:Y:S05]  /*3000*/  BSYNC B1 ;  /* 0x0000000000017941 */ /* 0x000fea0003800000 */
.L_x_65:
        /* <DEDUP_REMOVED lines=10> */
.L_x_68:
[----:B------:R-:W-:Y:S05]  /*30b0*/  BSYNC B1 ;  /* 0x0000000000017941 */ /* 0x000fea0003800000 */
.L_x_67:
        /* <DEDUP_REMOVED lines=9> */
.L_x_70:
[----:B------:R-:W-:Y:S05]  /*3150*/  BSYNC B1 ;  /* 0x0000000000017941 */ /* 0x000fea0003800000 */
.L_x_69:
        /* <DEDUP_REMOVED lines=9> */
.L_x_72:
[----:B------:R-:W-:Y:S05]  /*31f0*/  BSYNC B1 ;  /* 0x0000000000017941 */ /* 0x000fea0003800000 */
.L_x_71:
        /* <DEDUP_REMOVED lines=10> */
.L_x_74:
[----:B------:R-:W-:Y:S05]  /*32a0*/  BSYNC B1 ;  /* 0x0000000000017941 */ /* 0x000fea0003800000 */
.L_x_73:
        /* <DEDUP_REMOVED lines=10> */
.L_x_76:
[----:B------:R-:W-:Y:S05]  /*3350*/  BSYNC B1 ;  /* 0x0000000000017941 */ /* 0x000fea0003800000 */
.L_x_75:
        /* <DEDUP_REMOVED lines=9> */
.L_x_78:
[----:B------:R-:W-:Y:S05]  /*33f0*/  BSYNC B1 ;  /* 0x0000000000017941 */ /* 0x000fea0003800000 */
.L_x_77:
        /* <DEDUP_REMOVED lines=9> */
.L_x_80:
[----:B------:R-:W-:Y:S05]  /*3490*/  BSYNC B1 ;  /* 0x0000000000017941 */ /* 0x000fea0003800000 */
.L_x_79:
        /* <DEDUP_REMOVED lines=10> */
.L_x_82:
[----:B------:R-:W-:Y:S05]  /*3540*/  BSYNC B1 ;  /* 0x0000000000017941 */ /* 0x000fea0003800000 */
.L_x_81:
        /* <DEDUP_REMOVED lines=10> */
.L_x_84:
[----:B------:R-:W-:Y:S05]  /*35f0*/  BSYNC B1 ;  /* 0x0000000000017941 */ /* 0x000fea0003800000 */
.L_x_83:
        /* <DEDUP_REMOVED lines=9> */
.L_x_86:
[----:B------:R-:W-:Y:S05]  /*3690*/  BSYNC B1 ;  /* 0x0000000000017941 */ /* 0x000fea0003800000 */
.L_x_85:
        /* <DEDUP_REMOVED lines=9> */
.L_x_88:
[----:B------:R-:W-:Y:S05]  /*3730*/  BSYNC B1 ;  /* 0x0000000000017941 */ /* 0x000fea0003800000 */
.L_x_87:
        /* <DEDUP_REMOVED lines=10> */
.L_x_90:
[----:B------:R-:W-:Y:S05]  /*37e0*/  BSYNC B1 ;  /* 0x0000000000017941 */ /* 0x000fea0003800000 */
.L_x_89:
        /* <DEDUP_REMOVED lines=10> */
.L_x_92:
[----:B------:R-:W-:Y:S05]  /*3890*/  BSYNC B1 ;  /* 0x0000000000017941 */ /* 0x000fea0003800000 */
.L_x_91:
        /* <DEDUP_REMOVED lines=9> */
.L_x_94:
[----:B------:R-:W-:Y:S05]  /*3930*/  BSYNC B1 ;  /* 0x0000000000017941 */ /* 0x000fea0003800000 */
.L_x_93:
        /* <DEDUP_REMOVED lines=9> */
.L_x_96:
[----:B------:R-:W-:Y:S05]  /*39d0*/  BSYNC B1 ;  /* 0x0000000000017941 */ /* 0x000fea0003800000 */
.L_x_95:
        /* <DEDUP_REMOVED lines=10> */
.L_x_98:
[----:B------:R-:W-:Y:S05]  /*3a80*/  BSYNC B1 ;  /* 0x0000000000017941 */ /* 0x000fea0003800000 */
.L_x_97:
        /* <DEDUP_REMOVED lines=10> */
.L_x_100:
[----:B------:R-:W-:Y:S05]  /*3b30*/  BSYNC B1 ;  /* 0x0000000000017941 */ /* 0x000fea0003800000 */
.L_x_99:
        /* <DEDUP_REMOVED lines=9> */
.L_x_102:
[----:B------:R-:W-:Y:S05]  /*3bd0*/  BSYNC B1 ;  /* 0x0000000000017941 */ /* 0x000fea0003800000 */
.L_x_101:
        /* <DEDUP_REMOVED lines=9> */
.L_x_104:
[----:B------:R-:W-:Y:S05]  /*3c70*/  BSYNC B1 ;  /* 0x0000000000017941 */ /* 0x000fea0003800000 */
.L_x_103:
        /* <DEDUP_REMOVED lines=10> */
.L_x_106:
[----:B------:R-:W-:Y:S05]  /*3d20*/  BSYNC B1 ;  /* 0x0000000000017941 */ /* 0x000fea0003800000 */
.L_x_105:
        /* <DEDUP_REMOVED lines=10> */
.L_x_108:
[----:B------:R-:W-:Y:S05]  /*3dd0*/  BSYNC B1 ;  /* 0x0000000000017941 */ /* 0x000fea0003800000 */
.L_x_107:
        /* <DEDUP_REMOVED lines=9> */
.L_x_110:
[----:B------:R-:W-:Y:S05]  /*3e70*/  BSYNC B1 ;  /* 0x0000000000017941 */ /* 0x000fea0003800000 */
.L_x_109:
        /* <DEDUP_REMOVED lines=9> */
.L_x_112:
[----:B------:R-:W-:Y:S05]  /*3f10*/  BSYNC B1 ;  /* 0x0000000000017941 */ /* 0x000fea0003800000 */
.L_x_111:
        /* <DEDUP_REMOVED lines=10> */
.L_x_114:
[----:B------:R-:W-:Y:S05]  /*3fc0*/  BSYNC B1 ;  /* 0x0000000000017941 */ /* 0x000fea0003800000 */
.L_x_113:
        /* <DEDUP_REMOVED lines=10> */
.L_x_116:
[----:B------:R-:W-:Y:S05]  /*4070*/  BSYNC B1 ;  /* 0x0000000000017941 */ /* 0x000fea0003800000 */
.L_x_115:
        /* <DEDUP_REMOVED lines=9> */
.L_x_118:
[----:B------:R-:W-:Y:S05]  /*4110*/  BSYNC B1 ;  /* 0x0000000000017941 */ /* 0x000fea0003800000 */
.L_x_117:
        /* <DEDUP_REMOVED lines=9> */
.L_x_120:
[----:B------:R-:W-:Y:S05]  /*41b0*/  BSYNC B1 ;  /* 0x0000000000017941 */ /* 0x000fea0003800000 */
.L_x_119:
        /* <DEDUP_REMOVED lines=10> */
.L_x_122:
[----:B------:R-:W-:Y:S05]  /*4260*/  BSYNC B1 ;  /* 0x0000000000017941 */ /* 0x000fea0003800000 */
.L_x_121:
        /* <DEDUP_REMOVED lines=10> */
.L_x_124:
[----:B------:R-:W-:Y:S05]  /*4310*/  BSYNC B1 ;  /* 0x0000000000017941 */ /* 0x000fea0003800000 */
.L_x_123:
        /* <DEDUP_REMOVED lines=9> */
.L_x_126:
[----:B------:R-:W-:Y:S05]  /*43b0*/  BSYNC B1 ;  /* 0x0000000000017941 */ /* 0x000fea0003800000 */
.L_x_125:
        /* <DEDUP_REMOVED lines=9> */
.L_x_128:
[----:B------:R-:W-:Y:S05]  /*4450*/  BSYNC B1 ;  /* 0x0000000000017941 */ /* 0x000fea0003800000 */
.L_x_127:
        /* <DEDUP_REMOVED lines=10> */
.L_x_130:
[----:B------:R-:W-:Y:S05]  /*4500*/  BSYNC B1 ;  /* 0x0000000000017941 */ /* 0x000fea0003800000 */
.L_x_129:
        /* <DEDUP_REMOVED lines=10> */
.L_x_132:
[----:B------:R-:W-:Y:S05]  /*45b0*/  BSYNC B1 ;  /* 0x0000000000017941 */ /* 0x000fea0003800000 */
.L_x_131:
        /* <DEDUP_REMOVED lines=9> */
.L_x_134:
[----:B------:R-:W-:Y:S05]  /*4650*/  BSYNC B1 ;  /* 0x0000000000017941 */ /* 0x000fea0003800000 */
.L_x_133:
        /* <DEDUP_REMOVED lines=9> */
.L_x_136:
[----:B------:R-:W-:Y:S05]  /*46f0*/  BSYNC B1 ;  /* 0x0000000000017941 */ /* 0x000fea0003800000 */
.L_x_135:
        /* <DEDUP_REMOVED lines=10> */
.L_x_138:
[----:B------:R-:W-:Y:S05]  /*47a0*/  BSYNC B1 ;  /* 0x0000000000017941 */ /* 0x000fea0003800000 */
.L_x_137:
        /* <DEDUP_REMOVED lines=10> */
.L_x_140:
[----:B------:R-:W-:Y:S05]  /*4850*/  BSYNC B1 ;  /* 0x0000000000017941 */ /* 0x000fea0003800000 */
.L_x_139:
        /* <DEDUP_REMOVED lines=9> */
.L_x_142:
[----:B------:R-:W-:Y:S05]  /*48f0*/  BSYNC B1 ;  /* 0x0000000000017941 */ /* 0x000fea0003800000 */
.L_x_141:
        /* <DEDUP_REMOVED lines=9> */
.L_x_144:
[----:B------:R-:W-:Y:S05]  /*4990*/  BSYNC B1 ;  /* 0x0000000000017941 */ /* 0x000fea0003800000 */
.L_x_143:
        /* <DEDUP_REMOVED lines=10> */
.L_x_146:
[----:B------:R-:W-:Y:S05]  /*4a40*/  BSYNC B1 ;  /* 0x0000000000017941 */ /* 0x000fea0003800000 */
.L_x_145:
        /* <DEDUP_REMOVED lines=10> */
.L_x_148:
[----:B------:R-:W-:Y:S05]  /*4af0*/  BSYNC B1 ;  /* 0x0000000000017941 */ /* 0x000fea0003800000 */
.L_x_147:
        /* <DEDUP_REMOVED lines=9> */
.L_x_150:
[----:B------:R-:W-:Y:S05]  /*4b90*/  BSYNC B1 ;  /* 0x0000000000017941 */ /* 0x000fea0003800000 */
.L_x_149:
        /* <DEDUP_REMOVED lines=9> */
.L_x_152:
[----:B------:R-:W-:Y:S05]  /*4c30*/  BSYNC B1 ;  /* 0x0000000000017941 */ /* 0x000fea0003800000 */
.L_x_151:
        /* <DEDUP_REMOVED lines=10> */
.L_x_154:
[----:B------:R-:W-:Y:S05]  /*4ce0*/  BSYNC B1 ;  /* 0x0000000000017941 */ /* 0x000fea0003800000 */
.L_x_153:
        /* <DEDUP_REMOVED lines=10> */
.L_x_156:
[----:B------:R-:W-:Y:S05]  /*4d90*/  BSYNC B1 ;  /* 0x0000000000017941 */ /* 0x000fea0003800000 */
.L_x_155:
        /* <DEDUP_REMOVED lines=9> */
.L_x_158:
[----:B------:R-:W-:Y:S05]  /*4e30*/  BSYNC B1 ;  /* 0x0000000000017941 */ /* 0x000fea0003800000 */
.L_x_157:
        /* <DEDUP_REMOVED lines=9> */
.L_x_160:
[----:B------:R-:W-:Y:S05]  /*4ed0*/  BSYNC B1 ;  /* 0x0000000000017941 */ /* 0x000fea0003800000 */
.L_x_159:
        /* <DEDUP_REMOVED lines=10> */
.L_x_162:
[----:B------:R-:W-:Y:S05]  /*4f80*/  BSYNC B1 ;  /* 0x0000000000017941 */ /* 0x000fea0003800000 */
.L_x_161:
        /* <DEDUP_REMOVED lines=10> */
.L_x_164:
[----:B------:R-:W-:Y:S05]  /*5030*/  BSYNC B1 ;  /* 0x0000000000017941 */ /* 0x000fea0003800000 */
.L_x_163:
        /* <DEDUP_REMOVED lines=9> */
.L_x_166:
[----:B------:R-:W-:Y:S05]  /*50d0*/  BSYNC B1 ;  /* 0x0000000000017941 */ /* 0x000fea0003800000 */
.L_x_165:
        /* <DEDUP_REMOVED lines=9> */
.L_x_168:
[----:B------:R-:W-:Y:S05]  /*5170*/  BSYNC B1 ;  /* 0x0000000000017941 */ /* 0x000fea0003800000 */
.L_x_167:
        /* <DEDUP_REMOVED lines=10> */
.L_x_170:
[----:B------:R-:W-:Y:S05]  /*5220*/  BSYNC B1 ;  /* 0x0000000000017941 */ /* 0x000fea0003800000 */
.L_x_169:
        /* <DEDUP_REMOVED lines=10> */
.L_x_172:
[----:B------:R-:W-:Y:S05]  /*52d0*/  BSYNC B1 ;  /* 0x0000000000017941 */ /* 0x000fea0003800000 */
.L_x_171:
        /* <DEDUP_REMOVED lines=9> */
.L_x_174:
[----:B------:R-:W-:Y:S05]  /*5370*/  BSYNC B1 ;  /* 0x0000000000017941 */ /* 0x000fea0003800000 */
.L_x_173:
        /* <DEDUP_REMOVED lines=9> */
.L_x_176:
[----:B------:R-:W-:Y:S05]  /*5410*/  BSYNC B1 ;  /* 0x0000000000017941 */ /* 0x000fea0003800000 */
.L_x_175:
        /* <DEDUP_REMOVED lines=10> */
.L_x_178:
[----:B------:R-:W-:Y:S05]  /*54c0*/  BSYNC B1 ;  /* 0x0000000000017941 */ /* 0x000fea0003800000 */
.L_x_177:
        /* <DEDUP_REMOVED lines=10> */
.L_x_180:
[----:B------:R-:W-:Y:S05]  /*5570*/  BSYNC B1 ;  /* 0x0000000000017941 */ /* 0x000fea0003800000 */
.L_x_179:
        /* <DEDUP_REMOVED lines=9> */
.L_x_182:
[----:B------:R-:W-:Y:S05]  /*5610*/  BSYNC B1 ;  /* 0x0000000000017941 */ /* 0x000fea0003800000 */
.L_x_181:
        /* <DEDUP_REMOVED lines=9> */
.L_x_184:
[----:B------:R-:W-:Y:S05]  /*56b0*/  BSYNC B1 ;  /* 0x0000000000017941 */ /* 0x000fea0003800000 */
.L_x_183:
        /* <DEDUP_REMOVED lines=10> */
.L_x_186:
[----:B------:R-:W-:Y:S05]  /*5760*/  BSYNC B1 ;  /* 0x0000000000017941 */ /* 0x000fea0003800000 */
.L_x_185:
        /* <DEDUP_REMOVED lines=10> */
.L_x_188:
[----:B------:R-:W-:Y:S05]  /*5810*/  BSYNC B1 ;  /* 0x0000000000017941 */ /* 0x000fea0003800000 */
.L_x_187:
        /* <DEDUP_REMOVED lines=9> */
.L_x_190:
[----:B------:R-:W-:Y:S05]  /*58b0*/  BSYNC B1 ;  /* 0x0000000000017941 */ /* 0x000fea0003800000 */
.L_x_189:
        /* <DEDUP_REMOVED lines=9> */
.L_x_192:
[----:B------:R-:W-:Y:S05]  /*5950*/  BSYNC B1 ;  /* 0x0000000000017941 */ /* 0x000fea0003800000 */
.L_x_191:
        /* <DEDUP_REMOVED lines=10> */
.L_x_194:
[----:B------:R-:W-:Y:S05]  /*5a00*/  BSYNC B1 ;  /* 0x0000000000017941 */ /* 0x000fea0003800000 */
.L_x_193:
        /* <DEDUP_REMOVED lines=10> */
.L_x_196:
[----:B------:R-:W-:Y:S05]  /*5ab0*/  BSYNC B1 ;  /* 0x0000000000017941 */ /* 0x000fea0003800000 */
.L_x_195:
        /* <DEDUP_REMOVED lines=9> */
.L_x_198:
[----:B------:R-:W-:Y:S05]  /*5b50*/  BSYNC B1 ;  /* 0x0000000000017941 */ /* 0x000fea0003800000 */
.L_x_197:
        /* <DEDUP_REMOVED lines=9> */
.L_x_200:
[----:B------:R-:W-:Y:S05]  /*5bf0*/  BSYNC B1 ;  /* 0x0000000000017941 */ /* 0x000fea0003800000 */
.L_x_199:
        /* <DEDUP_REMOVED lines=10> */
.L_x_202:
[----:B------:R-:W-:Y:S05]  /*5ca0*/  BSYNC B1 ;  /* 0x0000000000017941 */ /* 0x000fea0003800000 */
.L_x_201:
        /* <DEDUP_REMOVED lines=10> */
.L_x_204:
[----:B------:R-:W-:Y:S05]  /*5d50*/  BSYNC B1 ;  /* 0x0000000000017941 */ /* 0x000fea0003800000 */
.L_x_203:
        /* <DEDUP_REMOVED lines=9> */
.L_x_206:
[----:B------:R-:W-:Y:S05]  /*5df0*/  BSYNC B1 ;  /* 0x0000000000017941 */ /* 0x000fea0003800000 */
.L_x_205:
        /* <DEDUP_REMOVED lines=9> */
.L_x_208:
[----:B------:R-:W-:Y:S05]  /*5e90*/  BSYNC B1 ;  /* 0x0000000000017941 */ /* 0x000fea0003800000 */
.L_x_207:
        /* <DEDUP_REMOVED lines=10> */
.L_x_210:
[----:B------:R-:W-:Y:S05]  /*5f40*/  BSYNC B1 ;  /* 0x0000000000017941 */ /* 0x000fea0003800000 */
.L_x_209:
        /* <DEDUP_REMOVED lines=10> */
.L_x_212:
[----:B------:R-:W-:Y:S05]  /*5ff0*/  BSYNC B1 ;  /* 0x0000000000017941 */ /* 0x000fea0003800000 */
.L_x_211:
        /* <DEDUP_REMOVED lines=9> */
.L_x_214:
[----:B------:R-:W-:Y:S05]  /*6090*/  BSYNC B1 ;  /* 0x0000000000017941 */ /* 0x000fea0003800000 */
.L_x_213:
        /* <DEDUP_REMOVED lines=9> */
.L_x_216:
[----:B------:R-:W-:Y:S05]  /*6130*/  BSYNC B1 ;  /* 0x0000000000017941 */ /* 0x000fea0003800000 */
.L_x_215:
        /* <DEDUP_REMOVED lines=10> */
.L_x_218:
[----:B------:R-:W-:Y:S05]  /*61e0*/  BSYNC B1 ;  /* 0x0000000000017941 */ /* 0x000fea0003800000 */
.L_x_217:
        /* <DEDUP_REMOVED lines=10> */
.L_x_220:
[----:B------:R-:W-:Y:S05]  /*6290*/  BSYNC B1 ;  /* 0x0000000000017941 */ /* 0x000fea0003800000 */
.L_x_219:
        /* <DEDUP_REMOVED lines=9> */
.L_x_222:
[----:B------:R-:W-:Y:S05]  /*6330*/  BSYNC B1 ;  /* 0x0000000000017941 */ /* 0x000fea0003800000 */
.L_x_221:
        /* <DEDUP_REMOVED lines=9> */
.L_x_224:
[----:B------:R-:W-:Y:S05]  /*63d0*/  BSYNC B1 ;  /* 0x0000000000017941 */ /* 0x000fea0003800000 */
.L_x_223:
        /* <DEDUP_REMOVED lines=10> */
.L_x_226:
[----:B------:R-:W-:Y:S05]  /*6480*/  BSYNC B1 ;  /* 0x0000000000017941 */ /* 0x000fea0003800000 */
.L_x_225:
        /* <DEDUP_REMOVED lines=10> */
.L_x_228:
[----:B------:R-:W-:Y:S05]  /*6530*/  BSYNC B1 ;  /* 0x0000000000017941 */ /* 0x000fea0003800000 */
.L_x_227:
        /* <DEDUP_REMOVED lines=9> */
.L_x_230:
[----:B------:R-:W-:Y:S05]  /*65d0*/  BSYNC B1 ;  /* 0x0000000000017941 */ /* 0x000fea0003800000 */
.L_x_229:
        /* <DEDUP_REMOVED lines=9> */
.L_x_232:
[----:B------:R-:W-:Y:S05]  /*6670*/  BSYNC B1 ;  /* 0x0000000000017941 */ /* 0x000fea0003800000 */
.L_x_231:
        /* <DEDUP_REMOVED lines=10> */
.L_x_234:
[----:B------:R-:W-:Y:S05]  /*6720*/  BSYNC B1 ;  /* 0x0000000000017941 */ /* 0x000fea0003800000 */
.L_x_233:
        /* <DEDUP_REMOVED lines=10> */
.L_x_236:
[----:B------:R-:W-:Y:S05]  /*67d0*/  BSYNC B1 ;  /* 0x0000000000017941 */ /* 0x000fea0003800000 */
.L_x_235:
        /* <DEDUP_REMOVED lines=9> */
.L_x_238:
[----:B------:R-:W-:Y:S05]  /*6870*/  BSYNC B1 ;  /* 0x0000000000017941 */ /* 0x000fea0003800000 */
.L_x_237:
        /* <DEDUP_REMOVED lines=9> */
.L_x_240:
[----:B------:R-:W-:Y:S05]  /*6910*/  BSYNC B1 ;  /* 0x0000000000017941 */ /* 0x000fea0003800000 */
.L_x_239:
        /* <DEDUP_REMOVED lines=10> */
.L_x_242:
[----:B------:R-:W-:Y:S05]  /*69c0*/  BSYNC B1 ;  /* 0x0000000000017941 */ /* 0x000fea0003800000 */
.L_x_241:
        /* <DEDUP_REMOVED lines=10> */
.L_x_244:
[----:B------:R-:W-:Y:S05]  /*6a70*/  BSYNC B1 ;  /* 0x0000000000017941 */ /* 0x000fea0003800000 */
.L_x_243:
        /* <DEDUP_REMOVED lines=9> */
.L_x_246:
[----:B------:R-:W-:Y:S05]  /*6b10*/  BSYNC B1 ;  /* 0x0000000000017941 */ /* 0x000fea0003800000 */
.L_x_245:
        /* <DEDUP_REMOVED lines=9> */
.L_x_248:
[----:B------:R-:W-:Y:S05]  /*6bb0*/  BSYNC B1 ;  /* 0x0000000000017941 */ /* 0x000fea0003800000 */
.L_x_247:
        /* <DEDUP_REMOVED lines=10> */
.L_x_250:
[----:B------:R-:W-:Y:S05]  /*6c60*/  BSYNC B1 ;  /* 0x0000000000017941 */ /* 0x000fea0003800000 */
.L_x_249:
        /* <DEDUP_REMOVED lines=10> */
.L_x_252:
[----:B------:R-:W-:Y:S05]  /*6d10*/  BSYNC B1 ;  /* 0x0000000000017941 */ /* 0x000fea0003800000 */
.L_x_251:
        /* <DEDUP_REMOVED lines=9> */
.L_x_254:
[----:B------:R-:W-:Y:S05]  /*6db0*/  BSYNC B1 ;  /* 0x0000000000017941 */ /* 0x000fea0003800000 */
.L_x_253:
        /* <DEDUP_REMOVED lines=9> */
.L_x_256:
[----:B------:R-:W-:Y:S05]  /*6e50*/  BSYNC B1 ;  /* 0x0000000000017941 */ /* 0x000fea0003800000 */
.L_x_255:
        /* <DEDUP_REMOVED lines=10> */
.L_x_258:
[----:B------:R-:W-:Y:S05]  /*6f00*/  BSYNC B1 ;  /* 0x0000000000017941 */ /* 0x000fea0003800000 */
.L_x_257:
        /* <DEDUP_REMOVED lines=10> */
.L_x_260:
[----:B------:R-:W-:Y:S05]  /*6fb0*/  BSYNC B1 ;  /* 0x0000000000017941 */ /* 0x000fea0003800000 */
.L_x_259:
        /* <DEDUP_REMOVED lines=9> */
.L_x_262:
[----:B------:R-:W-:Y:S05]  /*7050*/  BSYNC B1 ;  /* 0x0000000000017941 */ /* 0x000fea0003800000 */
.L_x_261:
        /* <DEDUP_REMOVED lines=9> */
.L_x_264:
[----:B------:R-:W-:Y:S05]  /*70f0*/  BSYNC B1 ;  /* 0x0000000000017941 */ /* 0x000fea0003800000 */
.L_x_263:
        /* <DEDUP_REMOVED lines=10> */
.L_x_266:
[----:B------:R-:W-:Y:S05]  /*71a0*/  BSYNC B1 ;  /* 0x0000000000017941 */ /* 0x000fea0003800000 */
.L_x_265:
        /* <DEDUP_REMOVED lines=10> */
.L_x_268:
[----:B------:R-:W-:Y:S05]  /*7250*/  BSYNC B1 ;  /* 0x0000000000017941 */ /* 0x000fea0003800000 */
.L_x_267:
        /* <DEDUP_REMOVED lines=9> */
.L_x_270:
[----:B------:R-:W-:Y:S05]  /*72f0*/  BSYNC B1 ;  /* 0x0000000000017941 */ /* 0x000fea0003800000 */
.L_x_269:
        /* <DEDUP_REMOVED lines=9> */
.L_x_272:
[----:B------:R-:W-:Y:S05]  /*7390*/  BSYNC B1 ;  /* 0x0000000000017941 */ /* 0x000fea0003800000 */
.L_x_271:
        /* <DEDUP_REMOVED lines=10> */
.L_x_274:
[----:B------:R-:W-:Y:S05]  /*7440*/  BSYNC B1 ;  /* 0x0000000000017941 */ /* 0x000fea0003800000 */
.L_x_273:
        /* <DEDUP_REMOVED lines=10> */
.L_x_276:
[----:B------:R-:W-:Y:S05]  /*74f0*/  BSYNC B1 ;  /* 0x0000000000017941 */ /* 0x000fea0003800000 */
.L_x_275:
        /* <DEDUP_REMOVED lines=9> */
.L_x_278:
[----:B------:R-:W-:Y:S05]  /*7590*/  BSYNC B1 ;  /* 0x0000000000017941 */ /* 0x000fea0003800000 */
.L_x_277:
        /* <DEDUP_REMOVED lines=9> */
.L_x_280:
[----:B------:R-:W-:Y:S05]  /*7630*/  BSYNC B1 ;  /* 0x0000000000017941 */ /* 0x000fea0003800000 */
.L_x_279:
        /* <DEDUP_REMOVED lines=10> */
.L_x_282:
[----:B------:R-:W-:Y:S05]  /*76e0*/  BSYNC B1 ;  /* 0x0000000000017941 */ /* 0x000fea0003800000 */
.L_x_281:
        /* <DEDUP_REMOVED lines=10> */
.L_x_284:
[----:B------:R-:W-:Y:S05]  /*7790*/  BSYNC B1 ;  /* 0x0000000000017941 */ /* 0x000fea0003800000 */
.L_x_283:
        /* <DEDUP_REMOVED lines=9> */
.L_x_286:
[----:B------:R-:W-:Y:S05]  /*7830*/  BSYNC B1 ;  /* 0x0000000000017941 */ /* 0x000fea0003800000 */
.L_x_285:
[----:B0----5:R-:W-:Y:S01]  /*7840*/  IMAD.U32 R3, R18, 0x10000, RZ ;  /* 0x0001000012037824 */ /* 0x021fe200078e00ff */
[----:B------:R-:W-:Y:S01]  /*7850*/  ISETP.GT.AND P0, PT, R4, 0x8, P0 ;  /* 0x000000080400780c */ /* 0x000fe20000704270 */
[----:B------:R-:W-:Y:S01]  /*7860*/  @P1 IMAD.MOV.U32 R2, RZ, RZ, R10 ;  /* 0x000000ffff021224 */ /* 0x000fe200078e000a */
[----:B------:R-:W-:Y:S01]  /*7870*/  BSSY B1, `(.L_x_287) ;  /* 0x0000009000017945 */ /* 0x000fe20003800000 */
[----:B------:R-:W-:-:S04]  /*7880*/  FMUL R3, R3, R22 ;  /* 0x0000001603037220 */ /* 0x000fc80000400000 */
[----:B------:R-:W-:-:S05]  /*7890*/  FFMA R3, R150, R23, R3 ;  /* 0x0000001796037223 */ /* 0x000fca0000000003 */
[----:B------:R-:W-:-:S04]  /*78a0*/  F2FP.BF16.F32.PACK_AB R3, RZ, R3 ;  /* 0x00000003ff03723e */ /* 0x000fc800000010ff */
[----:B------:R-:W-:Y:S01]  /*78b0*/  PRMT R0, R3, 0x7610, R0 ;  /* 0x0000761003007816 */ /* 0x000fe20000000000 */
[----:B------:R-:W-:-:S05]  /*78c0*/  @P1 IMAD.MOV.U32 R3, RZ, RZ, R11 ;  /* 0x000000ffff031224 */ /* 0x000fca00078e000b */
[----:B------:R0:W-:Y:S01]  /*78d0*/  @P1 STG.E.U16 desc[UR50][R2.64+0x1f0], R0 ;  /* 0x0001f00002001986 */ /* 0x0001e2000c101532 */
[----:B------:R-:W-:Y:S05]  /*78e0*/  @!P0 BRA `(.L_x_288) ;  /* 0x0000000000048947 */ /* 0x000fea0003800000 */
[----:B------:R0:W5:Y:S02]  /*78f0*/  LDG.E.LTC128B.U16 R18, desc[UR50][R8.64+0x1f2] ;  /* 0x0001f23208127981 */ /* 0x000164000c1e1520 */
.L_x_288:
[----:B------:R-:W-:Y:S05]  /*7900*/  BSYNC B1 ;  /* 0x0000000000017941 */ /* 0x000fea0003800000 */
.L_x_287:
[----:B------:R-:W-:Y:S05]  /*7910*/  @!P0 BRA `(.L_x_289) ;  /* 0x0000002400408947 */ /* 0x000fea0003800000 */
[----:B0----5:R-:W-:-:S04]  /*7920*/  IMAD.U32 R3, R18, 0x10000, RZ ;  /* 0x0001000012037824 */ /* 0x021fc800078e00ff */
[----:B------:R-:W-:-:S04]  /*7930*/  FMUL R0, R3, R22 ;  /* 0x0000001603007220 */ /* 0x000fc80000400000 */
[----:B------:R-:W-:-:S05]  /*7940*/  FFMA R0, R151, R23, R0 ;  /* 0x0000001797007223 */ /* 0x000fca0000000000 */
[----:B------:R-:W-:-:S05]  /*7950*/  F2FP.BF16.F32.PACK_AB R0, RZ, R0 ;  /* 0x00000000ff00723e */ /* 0x000fca00000010ff */
[----:B------:R0:W-:Y:S01]  /*7960*/  STG.E.U16 desc[UR50][R10.64+0x1f2], R0 ;  /* 0x0001f2000a007986 */ /* 0x0001e2000c101532 */
[----:B------:R-:W-:Y:S05]  /*7970*/  BRA `(.L_x_289) ;  /* 0x0000002400287947 */ /* 0x000fea0003800000 */
.L_x_36:
[----:B------:R-:W-:Y:S01]  /*7980*/  ISETP.GT.AND P0, PT, R0, 0x1, PT ;  /* 0x000000010000780c */ /* 0x000fe20003f04270 */
[----:B------:R-:W-:Y:S01]  /*7990*/  ULDC.64 UR4, c[0x0][0x5c0] ;  /* 0x0001700000047ab9 */ /* 0x000fe20000000a00 */
[-C--:B------:R-:W-:Y:S01]  /*79a0*/  FMUL R24, R24, R23.reuse ;  /* 0x0000001718187220 */ /* 0x080fe20000400000 */
[-C--:B------:R-:W-:Y:S01]  /*79b0*/  FMUL R25, R25, R23.reuse ;  /* 0x0000001719197220 */ /* 0x080fe20000400000 */
[----:B------:R-:W-:Y:S01]  /*79c0*/  ISETP.GT.AND P3, PT, R4, RZ, P0 ;  /* 0x000000ff0400720c */ /* 0x000fe20000764270 */
[-C--:B------:R-:W-:Y:S01]  /*79d0*/  FMUL R26, R26, R23.reuse ;  /* 0x000000171a1a7220 */ /* 0x080fe20000400000 */
[----:B------:R-:W-:Y:S01]  /*79e0*/  LEA R2, P4, R172, UR4, 0x1 ;  /* 0x00000004ac027c11 */ /* 0x000fe2000f8808ff */
[-C--:B------:R-:W-:Y:S01]  /*79f0*/  FMUL R27, R27, R23.reuse ;  /* 0x000000171b1b7220 */ /* 0x080fe20000400000 */
[----:B------:R-:W-:Y:S01]  /*7a00*/  F2FP.BF16.F32.PACK_AB R24, RZ, R24 ;  /* 0x00000018ff18723e */ /* 0x000fe200000010ff */
[-C--:B------:R-:W-:Y:S01]  /*7a10*/  FMUL R28, R28, R23.reuse ;  /* 0x000000171c1c7220 */ /* 0x080fe20000400000 */
[----:B------:R-:W-:Y:S01]  /*7a20*/  LEA.HI.X R3, R172, UR5, R175, 0x1, P4 ;  /* 0x00000005ac037c11 */ /* 0x000fe2000a0f0caf */
[----:B------:R-:W-:Y:S01]  /*7a30*/  FMUL R29, R29, R23 ;  /* 0x000000171d1d7220 */ /* 0x000fe20000400000 */
[----:B------:R-:W-:Y:S01]  /*7a40*/  F2FP.BF16.F32.PACK_AB R25, RZ, R25 ;  /* 0x00000019ff19723e */ /* 0x000fe200000010ff */
[-C--:B------:R-:W-:Y:S01]  /*7a50*/  FMUL R30, R30, R23.reuse ;  /* 0x000000171e1e7220 */ /* 0x080fe20000400000 */
[C---:B------:R-:W-:Y:S01]  /*7a60*/  SHF.L.U64.HI R11, R10.reuse, 0x4, R11 ;  /* 0x000000040a0b7819 */ /* 0x040fe2000001020b */
[----:B------:R-:W-:Y:S01]  /*7a70*/  @P1 STG.E.U16 desc[UR50][R2.64], R24 ;  /* 0x0000001802001986 */ /* 0x000fe2000c101532 */
[----:B------:R-:W-:Y:S01]  /*7a80*/  LEA R6, P4, R10, R2, 0x4 ;  /* 0x000000020a067211 */ /* 0x000fe200078820ff */
[-C--:B------:R-:W-:Y:S01]  /*7a90*/  FMUL R31, R31, R23.reuse ;  /* 0x000000171f1f7220 */ /* 0x080fe20000400000 */
[----:B------:R-:W-:Y:S01]  /*7aa0*/  ISETP.GT.AND P2, PT, R4, 0x8, P2 ;  /* 0x000000080400780c */ /* 0x000fe20001744270 */
[----:B------:R-:W-:Y:S01]  /*7ab0*/  @P3 STG.E.U16 desc[UR50][R2.64+0x2], R25 ;  /* 0x0000021902003986 */ /* 0x000fe2000c101532 */
[----:B------:R-:W-:Y:S01]  /*7ac0*/  ISETP.GT.AND P1, PT, R0, 0x8, PT ;  /* 0x000000080000780c */ /* 0x000fe20003f24270 */
[----:B------:R-:W-:Y:S01]  /*7ad0*/  IMAD.X R7, R11, 0x1, R3, P4 ;  /* 0x000000010b077824 */ /* 0x000fe200020e0603 */
[----:B------:R-:W-:Y:S01]  /*7ae0*/  ISETP.GT.AND P3, PT, R4, 0x8, P0 ;  /* 0x000000080400780c */ /* 0x000fe20000764270 */
[-C--:B------:R-:W-:Y:S01]  /*7af0*/  FMUL R32, R32, R23.reuse ;  /* 0x0000001720207220 */ /* 0x080fe20000400000 */
[----:B------:R-:W-:Y:S01]  /*7b00*/  ISETP.GT.AND P0, PT, R0, 0x9, PT ;  /* 0x000000090000780c */ /* 0x000fe20003f04270 */
[-C--:B------:R-:W-:Y:S01]  /*7b10*/  FMUL R33, R33, R23.reuse ;  /* 0x0000001721217220 */ /* 0x080fe20000400000 */
[----:B------:R-:W-:Y:S01]  /*7b20*/  ISETP.GT.AND P5, PT, R4, RZ, P1 ;  /* 0x000000ff0400720c */ /* 0x000fe20000fa4270 */
[-C--:B------:R-:W-:Y:S01]  /*7b30*/  FMUL R34, R34, R23.reuse ;  /* 0x0000001722227220 */ /* 0x080fe20000400000 */
[----:B------:R-:W-:Y:S01]  /*7b40*/  ISETP.GT.AND P4, PT, R4, RZ, P0 ;  /* 0x000000ff0400720c */ /* 0x000fe20000784270 */
[-C--:B------:R-:W-:Y:S01]  /*7b50*/  FMUL R35, R35, R23.reuse ;  /* 0x0000001723237220 */ /* 0x080fe20000400000 */
[----:B------:R-:W-:Y:S01]  /*7b60*/  F2FP.BF16.F32.PACK_AB R26, RZ, R26 ;  /* 0x0000001aff1a723e */ /* 0x000fe200000010ff */
[----:B------:R-:W-:Y:S01]  /*7b70*/  FMUL R36, R36, R23 ;  /* 0x0000001724247220 */ /* 0x000fe20000400000 */
[----:B------:R-:W-:Y:S01]  /*7b80*/  F2FP.BF16.F32.PACK_AB R27, RZ, R27 ;  /* 0x0000001bff1b723e */ /* 0x000fe200000010ff */
[----:B------:R-:W-:Y:S01]  /*7b90*/  FMUL R37, R37, R23 ;  /* 0x0000001725257220 */ /* 0x000fe20000400000 */
[----:B------:R-:W-:Y:S01]  /*7ba0*/  F2FP.BF16.F32.PACK_AB R28, RZ, R28 ;  /* 0x0000001cff1c723e */ /* 0x000fe200000010ff */
[----:B------:R-:W-:Y:S01]  /*7bb0*/  @P2 STG.E.U16 desc[UR50][R6.64], R26 ;  /* 0x0000001a06002986 */ /* 0x000fe2000c101532 */
[----:B------:R-:W-:Y:S01]  /*7bc0*/  F2FP.BF16.F32.PACK_AB R29, RZ, R29 ;  /* 0x0000001dff1d723e */ /* 0x000fe200000010ff */
[-C--:B------:R-:W-:Y:S01]  /*7bd0*/  FMUL R38, R38, R23.reuse ;  /* 0x0000001726267220 */ /* 0x080fe20000400000 */
[----:B------:R-:W-:Y:S01]  /*7be0*/  ISETP.GT.AND P1, PT, R4, 0x8, P1 ;  /* 0x000000080400780c */ /* 0x000fe20000f24270 */
[----:B------:R-:W-:Y:S01]  /*7bf0*/  @P3 STG.E.U16 desc[UR50][R6.64+0x2], R27 ;  /* 0x0000021b06003986 */ /* 0x000fe2000c101532 */
[----:B------:R-:W-:Y:S01]  /*7c00*/  ISETP.GT.AND P3, PT, R0, 0x10, PT ;  /* 0x000000100000780c */ /* 0x000fe20003f64270 */
[-C--:B------:R-:W-:Y:S01]  /*7c10*/  FMUL R39, R39, R23.reuse ;  /* 0x0000001727277220 */ /* 0x080fe20000400000 */
[----:B------:R-:W-:Y:S01]  /*7c20*/  ISETP.GT.AND P2, PT, R4, 0x8, P0 ;  /* 0x000000080400780c */ /* 0x000fe20000744270 */
[----:B------:R-:W-:Y:S01]  /*7c30*/  @P5 STG.E.U16 desc[UR50][R2.64+0x10], R28 ;  /* 0x0000101c02005986 */ /* 0x000fe2000c101532 */
[----:B------:R-:W-:Y:S01]  /*7c40*/  ISETP.GT.AND P0, PT, R0, 0x11, PT ;  /* 0x000000110000780c */ /* 0x000fe20003f04270 */
[-C--:B------:R-:W-:Y:S01]  /*7c50*/  FMUL R40, R40, R23.reuse ;  /* 0x0000001728287220 */ /* 0x080fe20000400000 */
[----:B------:R-:W-:Y:S01]  /*7c60*/  F2FP.BF16.F32.PACK_AB R30, RZ, R30 ;  /* 0x0000001eff1e723e */ /* 0x000fe200000010ff */
[----:B------:R-:W-:Y:S01]  /*7c70*/  @P4 STG.E.U16 desc[UR50][R2.64+0x12], R29 ;  /* 0x0000121d02004986 */ /* 0x000fe2000c101532 */
[C---:B------:R-:W-:Y:S01]  /*7c80*/  ISETP.GT.AND P4, PT, R4.reuse, RZ, P3 ;  /* 0x000000ff0400720c */ /* 0x040fe20001f84270 */
[----:B------:R-:W-:Y:S01]  /*7c90*/  FMUL R41, R41, R23 ;  /* 0x0000001729297220 */ /* 0x000fe20000400000 */
[----:B------:R-:W-:Y:S01]  /*7ca0*/  ISETP.GT.AND P5, PT, R4, RZ, P0 ;  /* 0x000000ff0400720c */ /* 0x000fe200007a4270 */
[----:B------:R-:W-:Y:S01]  /*7cb0*/  @P1 STG.E.U16 desc[UR50][R6.64+0x10], R30 ;  /* 0x0000101e06001986 */ /* 0x000fe2000c101532 */
[----:B------:R-:W-:Y:S01]  /*7cc0*/  F2FP.BF16.F32.PACK_AB R31, RZ, R31 ;  /* 0x0000001fff1f723e */ /* 0x000fe200000010ff */
[-C--:B------:R-:W-:Y:S01]  /*7cd0*/  FMUL R42, R42, R23.reuse ;  /* 0x000000172a2a7220 */ /* 0x080fe20000400000 */
[----:B------:R-:W-:Y:S01]  /*7ce0*/  F2FP.BF16.F32.PACK_AB R32, RZ, R32 ;  /* 0x00000020ff20723e */ /* 0x000fe200000010ff */
[----:B------:R-:W-:Y:S01]  /*7cf0*/  FMUL R43, R43, R23 ;  /* 0x000000172b2b7220 */ /* 0x000fe20000400000 */
[----:B------:R-:W-:Y:S01]  /*7d00*/  ISETP.GT.AND P1, PT, R4, 0x8, P3 ;  /* 0x000000080400780c */ /* 0x000fe20001f24270 */
[----:B------:R-:W-:Y:S01]  /*7d10*/  @P2 STG.E.U16 desc[UR50][R6.64+0x12], R31 ;  /* 0x0000121f06002986 */ /* 0x000fe2000c101532 */
[----:B------:R-:W-:Y:S01]  /*7d20*/  F2FP.BF16.F32.PACK_AB R33, RZ, R33 ;  /* 0x00000021ff21723e */ /* 0x000fe200000010ff */
[-C--:B------:R-:W-:Y:S01]  /*7d30*/  FMUL R44, R44, R23.reuse ;  /* 0x000000172c2c7220 */ /* 0x080fe20000400000 */
[----:B------:R-:W-:Y:S01]  /*7d40*/  ISETP.GT.AND P3, PT, R0, 0x18, PT ;  /* 0x000000180000780c */ /* 0x000fe20003f64270 */
[----:B------:R-:W-:Y:S01]  /*7d50*/  @P4 STG.E.U16 desc[UR50][R2.64+0x20], R32 ;  /* 0x0000202002004986 */ /* 0x000fe2000c101532 */
[----:B------:R-:W-:Y:S01]  /*7d60*/  ISETP.GT.AND P2, PT, R4, 0x8, P0 ;  /* 0x000000080400780c */ /* 0x000fe20000744270 */
[-C--:B------:R-:W-:Y:S01]  /*7d70*/  FMUL R45, R45, R23.reuse ;  /* 0x000000172d2d7220 */ /* 0x080fe20000400000 */
[----:B------:R-:W-:Y:S01]  /*7d80*/  ISETP.GT.AND P0, PT, R0, 0x19, PT ;  /* 0x000000190000780c */ /* 0x000fe20003f04270 */
[----:B------:R-:W-:Y:S01]  /*7d90*/  @P5 STG.E.U16 desc[UR50][R2.64+0x22], R33 ;  /* 0x0000222102005986 */ /* 0x000fe2000c101532 */
[----:B------:R-:W-:Y:S01]  /*7da0*/  ISETP.GT.AND P4, PT, R4, RZ, P3 ;  /* 0x000000ff0400720c */ /* 0x000fe20001f84270 */
[-C--:B------:R-:W-:Y:S01]  /*7db0*/  FMUL R46, R46, R23.reuse ;  /* 0x000000172e2e7220 */ /* 0x080fe20000400000 */
[----:B------:R-:W-:Y:S01]  /*7dc0*/  ISETP.GT.AND P5, PT, R4, RZ, P0 ;  /* 0x000000ff0400720c */ /* 0x000fe200007a4270 */
[-C--:B------:R-:W-:Y:S01]  /*7dd0*/  FMUL R47, R47, R23.reuse ;  /* 0x000000172f2f7220 */ /* 0x080fe20000400000 */
[----:B------:R-:W-:Y:S01]  /*7de0*/  F2FP.BF16.F32.PACK_AB R34, RZ, R34 ;  /* 0x00000022ff22723e */ /* 0x000fe200000010ff */
[----:B------:R-:W-:Y:S01]  /*7df0*/  FMUL R48, R48, R23 ;  /* 0x0000001730307220 */ /* 0x000fe20000400000 */
[----:B------:R-:W-:Y:S01]  /*7e00*/  F2FP.BF16.F32.PACK_AB R35, RZ, R35 ;  /* 0x00000023ff23723e */ /* 0x000fe200000010ff */
[-C--:B------:R-:W-:Y:S01]  /*7e10*/  FMUL R49, R49, R23.reuse ;  /* 0x0000001731317220 */ /* 0x080fe20000400000 */
[----:B------:R-:W-:Y:S01]  /*7e20*/  F2FP.BF16.F32.PACK_AB R36, RZ, R36 ;  /* 0x00000024ff24723e */ /* 0x000fe200000010ff */
[----:B------:R-:W-:Y:S01]  /*7e30*/  @P1 STG.E.U16 desc[UR50][R6.64+0x20], R34 ;  /* 0x0000202206001986 */ /* 0x000fe2000c101532 */
[----:B------:R-:W-:Y:S01]  /*7e40*/  ISETP.GT.AND P1, PT, R4, 0x8, P3 ;  /* 0x000000080400780c */ /* 0x000fe20001f24270 */
[----:B------:R-:W-:Y:S01]  /*7e50*/  FMUL R50, R50, R23 ;  /* 0x0000001732327220 */ /* 0x000fe20000400000 */
[----:B------:R-:W-:Y:S01]  /*7e60*/  F2FP.BF16.F32.PACK_AB R37, RZ, R37 ;  /* 0x00000025ff25723e */ /* 0x000fe200000010ff */
[----:B------:R-:W-:Y:S01]  /*7e70*/  @P2 STG.E.U16 desc[UR50][R6.64+0x22], R35 ;  /* 0x0000222306002986 */ /* 0x000fe2000c101532 */
[----:B------:R-:W-:Y:S01]  /*7e80*/  ISETP.GT.AND P3, PT, R0, 0x20, PT ;  /* 0x000000200000780c */ /* 0x000fe20003f64270 */
[-C--:B------:R-:W-:Y:S01]  /*7e90*/  FMUL R51, R51, R23.reuse ;  /* 0x0000001733337220 */ /* 0x080fe20000400000 */
[----:B------:R-:W-:Y:S01]  /*7ea0*/  ISETP.GT.AND P2, PT, R4, 0x8, P0 ;  /* 0x000000080400780c */ /* 0x000fe20000744270 */
[----:B------:R-:W-:Y:S01]  /*7eb0*/  @P4 STG.E.U16 desc[UR50][R2.64+0x30], R36 ;  /* 0x0000302402004986 */ /* 0x000fe2000c101532 */
[----:B------:R-:W-:Y:S01]  /*7ec0*/  ISETP.GT.AND P0, PT, R0, 0x21, PT ;  /* 0x000000210000780c */ /* 0x000fe20003f04270 */
[-C--:B------:R-:W-:Y:S01]  /*7ed0*/  FMUL R52, R52, R23.reuse ;  /* 0x0000001734347220 */ /* 0x080fe20000400000 */
[C---:B------:R-:W-:Y:S01]  /*7ee0*/  ISETP.GT.AND P4, PT, R4.reuse, RZ, P3 ;  /* 0x000000ff0400720c */ /* 0x040fe20001f84270 */
[----:B------:R-:W-:Y:S01]  /*7ef0*/  @P5 STG.E.U16 desc[UR50][R2.64+0x32], R37 ;  /* 0x0000322502005986 */ /* 0x000fe2000c101532 */
        /* <DEDUP_REMOVED lines=328> */
[----:B------:R-:W-:-:S02]  /*9380*/  ISETP.GT.AND P1, PT, R4, 0x8, P3 ;  /* 0x000000080400780c */ /* 0x000fc40001f24270 */
[----:B------:R-:W-:Y:S01]  /*9390*/  F2FP.BF16.F32.PACK_AB R105, RZ, R105 ;  /* 0x00000069ff69723e */ /* 0x000fe200000010ff */
[----:B------:R-:W-:Y:S01]  /*93a0*/  @P2 STG.E.U16 desc[UR50][R6.64+0x132], R103 ;  /* 0x0001326706002986 */ /* 0x000fe2000c101532 */
[----:B------:R-:W-:Y:S02]  /*93b0*/  ISETP.GT.AND P3, PT, R0, 0xa8, PT ;  /* 0x000000a80000780c */ /* 0x000fe40003f64270 */
[----:B------:R-:W-:Y:S01]  /*93c0*/  ISETP.GT.AND P2, PT, R4, 0x8, P0 ;  /* 0x000000080400780c */ /* 0x000fe20000744270 */
[----:B------:R-:W-:Y:S01]  /*93d0*/  @P4 STG.E.U16 desc[UR50][R2.64+0x140], R104 ;  /* 0x0001406802004986 */ /* 0x000fe2000c101532 */
[----:B------:R-:W-:Y:S02]  /*93e0*/  ISETP.GT.AND P0, PT, R0, 0xa9, PT ;  /* 0x000000a90000780c */ /* 0x000fe40003f04270 */
[C---:B------:R-:W-:Y:S01]  /*93f0*/  ISETP.GT.AND P4, PT, R4.reuse, RZ, P3 ;  /* 0x000000ff0400720c */ /* 0x040fe20001f84270 */
[----:B------:R-:W-:Y:S01]  /*9400*/  @P5 STG.E.U16 desc[UR50][R2.64+0x142], R105 ;  /* 0x0001426902005986 */ /* 0x000fe2000c101532 */
[----:B------:R-:W-:-:S02]  /*9410*/  ISETP.GT.AND P5, PT, R4, RZ, P0 ;  /* 0x000000ff0400720c */ /* 0x000fc400007a4270 */
[----:B------:R-:W-:Y:S02]  /*9420*/  F2FP.BF16.F32.PACK_AB R106, RZ, R106 ;  /* 0x0000006aff6a723e */ /* 0x000fe400000010ff */
[----:B------:R-:W-:Y:S02]  /*9430*/  F2FP.BF16.F32.PACK_AB R107, RZ, R107 ;  /* 0x0000006bff6b723e */ /* 0x000fe400000010ff */
[----:B------:R-:W-:Y:S01]  /*9440*/  F2FP.BF16.F32.PACK_AB R108, RZ, R108 ;  /* 0x0000006cff6c723e */ /* 0x000fe200000010ff */
[----:B------:R-:W-:Y:S01]  /*9450*/  @P1 STG.E.U16 desc[UR50][R6.64+0x140], R106 ;  /* 0x0001406a06001986 */ /* 0x000fe2000c101532 */
[----:B------:R-:W-:Y:S02]  /*9460*/  ISETP.GT.AND P1, PT, R4, 0x8, P3 ;  /* 0x000000080400780c */ /* 0x000fe40001f24270 */
[----:B------:R-:W-:Y:S01]  /*9470*/  F2FP.BF16.F32.PACK_AB R109, RZ, R109 ;  /* 0x0000006dff6d723e */ /* 0x000fe200000010ff */
[----:B------:R-:W-:Y:S01]  /*9480*/  @P2 STG.E.U16 desc[UR50][R6.64+0x142], R107 ;  /* 0x0001426b06002986 */ /* 0x000fe2000c101532 */
[----:B------:R-:W-:-:S02]  /*9490*/  ISETP.GT.AND P3, PT, R0, 0xb0, PT ;  /* 0x000000b00000780c */ /* 0x000fc40003f64270 */
[----:B------:R-:W-:Y:S01]  /*94a0*/  ISETP.GT.AND P2, PT, R4, 0x8, P0 ;  /* 0x000000080400780c */ /* 0x000fe20000744270 */
[----:B------:R-:W-:Y:S01]  /*94b0*/  @P4 STG.E.U16 desc[UR50][R2.64+0x150], R108 ;  /* 0x0001506c02004986 */ /* 0x000fe2000c101532 */
[----:B------:R-:W-:Y:S02]  /*94c0*/  ISETP.GT.AND P0, PT, R0, 0xb1, PT ;  /* 0x000000b10000780c */ /* 0x000fe40003f04270 */
[C---:B------:R-:W-:Y:S01]  /*94d0*/  ISETP.GT.AND P4, PT, R4.reuse, RZ, P3 ;  /* 0x000000ff0400720c */ /* 0x040fe20001f84270 */
[----:B------:R-:W-:Y:S01]  /*94e0*/  @P5 STG.E.U16 desc[UR50][R2.64+0x152], R109 ;  /* 0x0001526d02005986 */ /* 0x000fe2000c101532 */
[----:B------:R-:W-:Y:S02]  /*94f0*/  ISETP.GT.AND P5, PT, R4, RZ, P0 ;  /* 0x000000ff0400720c */ /* 0x000fe400007a4270 */
[----:B------:R-:W-:Y:S02]  /*9500*/  F2FP.BF16.F32.PACK_AB R110, RZ, R110 ;  /* 0x0000006eff6e723e */ /* 0x000fe400000010ff */
[----:B------:R-:W-:-:S02]  /*9510*/  F2FP.BF16.F32.PACK_AB R111, RZ, R111 ;  /* 0x0000006fff6f723e */ /* 0x000fc400000010ff */
[----:B------:R-:W-:Y:S01]  /*9520*/  F2FP.BF16.F32.PACK_AB R112, RZ, R112 ;  /* 0x00000070ff70723e */ /* 0x000fe200000010ff */
[----:B------:R-:W-:Y:S01]  /*9530*/  @P1 STG.E.U16 desc[UR50][R6.64+0x150], R110 ;  /* 0x0001506e06001986 */ /* 0x000fe2000c101532 */
[----:B------:R-:W-:Y:S02]  /*9540*/  ISETP.GT.AND P1, PT, R4, 0x8, P3 ;  /* 0x000000080400780c */ /* 0x000fe40001f24270 */
[----:B------:R-:W-:Y:S01]  /*9550*/  F2FP.BF16.F32.PACK_AB R113, RZ, R113 ;  /* 0x00000071ff71723e */ /* 0x000fe200000010ff */
[----:B------:R-:W-:Y:S01]  /*9560*/  @P2 STG.E.U16 desc[UR50][R6.64+0x152], R111 ;  /* 0x0001526f06002986 */ /* 0x000fe2000c101532 */
[----:B------:R-:W-:Y:S02]  /*9570*/  ISETP.GT.AND P3, PT, R0, 0xb8, PT ;  /* 0x000000b80000780c */ /* 0x000fe40003f64270 */
[----:B------:R-:W-:Y:S01]  /*9580*/  ISETP.GT.AND P2, PT, R4, 0x8, P0 ;  /* 0x000000080400780c */ /* 0x000fe20000744270 */
[----:B------:R-:W-:Y:S01]  /*9590*/  @P4 STG.E.U16 desc[UR50][R2.64+0x160], R112 ;  /* 0x0001607002004986 */ /* 0x000fe2000c101532 */
[----:B------:R-:W-:-:S02]  /*95a0*/  ISETP.GT.AND P0, PT, R0, 0xb9, PT ;  /* 0x000000b90000780c */ /* 0x000fc40003f04270 */
[C---:B------:R-:W-:Y:S01]  /*95b0*/  ISETP.GT.AND P4, PT, R4.reuse, RZ, P3 ;  /* 0x000000ff0400720c */ /* 0x040fe20001f84270 */
[----:B------:R-:W-:Y:S01]  /*95c0*/  @P5 STG.E.U16 desc[UR50][R2.64+0x162], R113 ;  /* 0x0001627102005986 */ /* 0x000fe2000c101532 */
[C---:B------:R-:W-:Y:S02]  /*95d0*/  ISETP.GT.AND P5, PT, R4.reuse, RZ, P0 ;  /* 0x000000ff0400720c */ /* 0x040fe400007a4270 */
[----:B------:R-:W-:Y:S02]  /*95e0*/  F2FP.BF16.F32.PACK_AB R114, RZ, R114 ;  /* 0x00000072ff72723e */ /* 0x000fe400000010ff */
[----:B------:R-:W-:Y:S02]  /*95f0*/  F2FP.BF16.F32.PACK_AB R115, RZ, R115 ;  /* 0x00000073ff73723e */ /* 0x000fe400000010ff */
        /* <DEDUP_REMOVED lines=58> */
[C---:B------:R-:W-:Y:S02]  /*99a0*/  ISETP.GT.AND P1, PT, R4.reuse, 0x8, P2 ;  /* 0x000000080400780c */ /* 0x040fe40001724270 */
[----:B------:R-:W-:Y:S01]  /*99b0*/  F2FP.BF16.F32.PACK_AB R133, RZ, R133 ;  /* 0x00000085ff85723e */ /* 0x000fe200000010ff */
[----:B------:R-:W-:Y:S01]  /*99c0*/  @P0 STG.E.U16 desc[UR50][R6.64+0x1a2], R131 ;  /* 0x0001a28306000986 */ /* 0x000fe2000c101532 */
[----:B------:R-:W-:-:S02]  /*99d0*/  ISETP.GT.AND P2, PT, R4, 0x8, P3 ;  /* 0x000000080400780c */ /* 0x000fc40001f44270 */
[C---:B------:R-:W-:Y:S01]  /*99e0*/  ISETP.GT.AND P3, PT, R0.reuse, 0xe0, PT ;  /* 0x000000e00000780c */ /* 0x040fe20003f64270 */
        /* <DEDUP_REMOVED lines=9> */
[----:B------:R-:W-:Y:S02]  /*9a80*/  F2FP.BF16.F32.PACK_AB R137, RZ, R137 ;  /* 0x00000089ff89723e */ /* 0x000fe400000010ff */
[C---:B------:R-:W-:Y:S01]  /*9a90*/  ISETP.GT.AND P1, PT, R4.reuse, 0x8, P3 ;  /* 0x000000080400780c */ /* 0x040fe20001f24270 */
[----:B------:R-:W-:Y:S01]  /*9aa0*/  @P2 STG.E.U16 desc[UR50][R6.64+0x1b2], R135 ;  /* 0x0001b28706002986 */ /* 0x000fe2000c101532 */
[----:B------:R-:W-:Y:S02]  /*9ab0*/  ISETP.GT.AND P0, PT, R4, 0x8, P0 ;  /* 0x000000080400780c */ /* 0x000fe40000704270 */
[----:B------:R-:W-:Y:S01]  /*9ac0*/  F2FP.BF16.F32.PACK_AB R138, RZ, R138 ;  /* 0x0000008aff8a723e */ /* 0x000fe200000010ff */
[----:B------:R-:W-:Y:S01]  /*9ad0*/  @P4 STG.E.U16 desc[UR50][R2.64+0x1c0], R136 ;  /* 0x0001c08802004986 */ /* 0x000fe2000c101532 */
[----:B------:R-:W-:-:S02]  /*9ae0*/  ISETP.GT.AND P4, PT, R0, 0xe8, PT ;  /* 0x000000e80000780c */ /* 0x000fc40003f84270 */
[----:B------:R-:W-:Y:S01]  /*9af0*/  F2FP.BF16.F32.PACK_AB R139, RZ, R139 ;  /* 0x0000008bff8b723e */ /* 0x000fe200000010ff */
[----:B------:R-:W-:Y:S01]  /*9b00*/  @P5 STG.E.U16 desc[UR50][R2.64+0x1c2], R137 ;  /* 0x0001c28902005986 */ /* 0x000fe2000c101532 */
[----:B------:R-:W-:Y:S02]  /*9b10*/  ISETP.GT.AND P5, PT, R0, 0xe9, PT ;  /* 0x000000e90000780c */ /* 0x000fe40003fa4270 */
[C---:B------:R-:W-:Y:S01]  /*9b20*/  ISETP.GT.AND P2, PT, R4.reuse, RZ, P4 ;  /* 0x000000ff0400720c */ /* 0x040fe20002744270 */
[----:B------:R-:W-:Y:S01]  /*9b30*/  @P1 STG.E.U16 desc[UR50][R6.64+0x1c0], R138 ;  /* 0x0001c08a06001986 */ /* 0x000fe2000c101532 */
[----:B------:R-:W-:Y:S02]  /*9b40*/  ISETP.GT.AND P6, PT, R4, RZ, P5 ;  /* 0x000000ff0400720c */ /* 0x000fe40002fc4270 */
[----:B------:R-:W-:Y:S01]  /*9b50*/  F2FP.BF16.F32.PACK_AB R140, RZ, R140 ;  /* 0x0000008cff8c723e */ /* 0x000fe200000010ff */
[----:B------:R-:W-:Y:S01]  /*9b60*/  @P0 STG.E.U16 desc[UR50][R6.64+0x1c2], R139 ;  /* 0x0001c28b06000986 */ /* 0x000fe2000c101532 */
[----:B------:R-:W-:-:S02]  /*9b70*/  F2FP.BF16.F32.PACK_AB R141, RZ, R141 ;  /* 0x0000008dff8d723e */ /* 0x000fc400000010ff */
[----:B------:R-:W-:Y:S02]  /*9b80*/  ISETP.GT.AND P4, PT, R4, 0x8, P4 ;  /* 0x000000080400780c */ /* 0x000fe40002784270 */
[C---:B------:R-:W-:Y:S02]  /*9b90*/  ISETP.GT.AND P3, PT, R0.reuse, 0xf0, PT ;  /* 0x000000f00000780c */ /* 0x040fe40003f64270 */
[----:B------:R-:W-:Y:S01]  /*9ba0*/  F2FP.BF16.F32.PACK_AB R142, RZ, R142 ;  /* 0x0000008eff8e723e */ /* 0x000fe200000010ff */
[----:B------:R-:W-:Y:S01]  /*9bb0*/  @P2 STG.E.U16 desc[UR50][R2.64+0x1d0], R140 ;  /* 0x0001d08c02002986 */ /* 0x000fe2000c101532 */
[----:B------:R-:W-:Y:S02]  /*9bc0*/  ISETP.GT.AND P2, PT, R0, 0xf1, PT ;  /* 0x000000f10000780c */ /* 0x000fe40003f44270 */
[----:B------:R-:W-:Y:S01]  /*9bd0*/  F2FP.BF16.F32.PACK_AB R143, RZ, R143 ;  /* 0x0000008fff8f723e */ /* 0x000fe200000010ff */
[----:B------:R-:W-:Y:S01]  /*9be0*/  @P6 STG.E.U16 desc[UR50][R2.64+0x1d2], R141 ;  /* 0x0001d28d02006986 */ /* 0x000fe2000c101532 */
[----:B------:R-:W-:-:S02]  /*9bf0*/  ISETP.GT.AND P6, PT, R4, 0x8, P5 ;  /* 0x000000080400780c */ /* 0x000fc40002fc4270 */
[C---:B------:R-:W-:Y:S01]  /*9c00*/  ISETP.GT.AND P5, PT, R4.reuse, RZ, P3 ;  /* 0x000000ff0400720c */ /* 0x040fe20001fa4270 */
[----:B------:R-:W-:Y:S01]  /*9c10*/  @P4 STG.E.U16 desc[UR50][R6.64+0x1d0], R142 ;  /* 0x0001d08e06004986 */ /* 0x000fe2000c101532 */
[C---:B------:R-:W-:Y:S02]  /*9c20*/  ISETP.GT.AND P3, PT, R4.reuse, 0x8, P3 ;  /* 0x000000080400780c */ /* 0x040fe40001f64270 */
[C---:B------:R-:W-:Y:S02]  /*9c30*/  ISETP.GT.AND P4, PT, R4.reuse, RZ, P2 ;  /* 0x000000ff0400720c */ /* 0x040fe40001784270 */
[----:B------:R-:W-:Y:S02]  /*9c40*/  F2FP.BF16.F32.PACK_AB R144, RZ, R144 ;  /* 0x00000090ff90723e */ /* 0x000fe400000010ff */
[----:B------:R-:W-:Y:S02]  /*9c50*/  ISETP.GT.AND P2, PT, R4, 0x8, P2 ;  /* 0x000000080400780c */ /* 0x000fe40001744270 */
[C---:B------:R-:W-:Y:S01]  /*9c60*/  ISETP.GT.AND P0, PT, R0.reuse, 0xf9, PT ;  /* 0x000000f90000780c */ /* 0x040fe20003f04270 */
[----:B------:R-:W-:Y:S01]  /*9c70*/  @P6 STG.E.U16 desc[UR50][R6.64+0x1d2], R143 ;  /* 0x0001d28f06006986 */ /* 0x000fe2000c101532 */
[----:B------:R-:W-:-:S02]  /*9c80*/  ISETP.GT.AND P1, PT, R0, 0xf8, PT ;  /* 0x000000f80000780c */ /* 0x000fc40003f24270 */
[----:B------:R-:W-:Y:S01]  /*9c90*/  F2FP.BF16.F32.PACK_AB R145, RZ, R145 ;  /* 0x00000091ff91723e */ /* 0x000fe200000010ff */
[----:B------:R-:W-:Y:S01]  /*9ca0*/  @P5 STG.E.U16 desc[UR50][R2.64+0x1e0], R144 ;  /* 0x0001e09002005986 */ /* 0x000fe2000c101532 */
[C---:B------:R-:W-:Y:S01]  /*9cb0*/  ISETP.GT.AND P6, PT, R4.reuse, RZ, P1 ;  /* 0x000000ff0400720c */ /* 0x040fe20000fc4270 */
[----:B------:R-:W-:Y:S01]  /*9cc0*/  @P3 IMAD.MOV.U32 R5, RZ, RZ, R7 ;  /* 0x000000ffff053224 */ /* 0x000fe200078e0007 */
[C---:B------:R-:W-:Y:S01]  /*9cd0*/  ISETP.GT.AND P5, PT, R4.reuse, RZ, P0 ;  /* 0x000000ff0400720c */ /* 0x040fe200007a4270 */
[----:B------:R-:W-:Y:S01]  /*9ce0*/  @P4 STG.E.U16 desc[UR50][R2.64+0x1e2], R145 ;  /* 0x0001e29102004986 */ /* 0x000fe2000c101532 */
[C---:B------:R-:W-:Y:S02]  /*9cf0*/  ISETP.GT.AND P1, PT, R4.reuse, 0x8, P1 ;  /* 0x000000080400780c */ /* 0x040fe40000f24270 */
[----:B------:R-:W-:Y:S01]  /*9d00*/  ISETP.GT.AND P0, PT, R4, 0x8, P0 ;  /* 0x000000080400780c */ /* 0x000fe20000704270 */
[----:B------:R-:W-:Y:S01]  /*9d10*/  @P3 IMAD.MOV.U32 R4, RZ, RZ, R6 ;  /* 0x000000ffff043224 */ /* 0x000fe200078e0006 */
[----:B------:R-:W-:-:S02]  /*9d20*/  F2FP.BF16.F32.PACK_AB R146, RZ, R146 ;  /* 0x00000092ff92723e */ /* 0x000fc400000010ff */
[----:B------:R-:W-:Y:S02]  /*9d30*/  F2FP.BF16.F32.PACK_AB R147, RZ, R147 ;  /* 0x00000093ff93723e */ /* 0x000fe400000010ff */
[----:B------:R-:W-:Y:S01]  /*9d40*/  F2FP.BF16.F32.PACK_AB R148, RZ, R148 ;  /* 0x00000094ff94723e */ /* 0x000fe200000010ff */
[----:B------:R0:W-:Y:S01]  /*9d50*/  @P3 STG.E.U16 desc[UR50][R4.64+0x1e0], R146 ;  /* 0x0001e09204003986 */ /* 0x0001e2000c101532 */
[----:B------:R-:W-:Y:S02]  /*9d60*/  F2FP.BF16.F32.PACK_AB R149, RZ, R149 ;  /* 0x00000095ff95723e */ /* 0x000fe400000010ff */
[----:B------:R-:W-:Y:S02]  /*9d70*/  F2FP.BF16.F32.PACK_AB R150, RZ, R150 ;  /* 0x00000096ff96723e */ /* 0x000fe400000010ff */
[----:B------:R-:W-:Y:S01]  /*9d80*/  F2FP.BF16.F32.PACK_AB R151, RZ, R151 ;  /* 0x00000097ff97723e */ /* 0x000fe200000010ff */
[----:B0-----:R-:W-:Y:S02]  /*9d90*/  @P2 IMAD.MOV.U32 R4, RZ, RZ, R6 ;  /* 0x000000ffff042224 */ /* 0x001fe400078e0006 */
[----:B------:R-:W-:-:S05]  /*9da0*/  @P2 IMAD.MOV.U32 R5, RZ, RZ, R7 ;  /* 0x000000ffff052224 */ /* 0x000fca00078e0007 */
[----:B------:R-:W-:Y:S04]  /*9db0*/  @P2 STG.E.U16 desc[UR50][R4.64+0x1e2], R147 ;  /* 0x0001e29304002986 */ /* 0x000fe8000c101532 */
[----:B------:R-:W-:Y:S04]  /*9dc0*/  @P6 STG.E.U16 desc[UR50][R2.64+0x1f0], R148 ;  /* 0x0001f09402006986 */ /* 0x000fe8000c101532 */
[----:B------:R0:W-:Y:S02]  /*9dd0*/  @P5 STG.E.U16 desc[UR50][R2.64+0x1f2], R149 ;  /* 0x0001f29502005986 */ /* 0x0001e4000c101532 */
[----:B0-----:R-:W-:-:S02]  /*9de0*/  @P1 IMAD.MOV.U32 R2, RZ, RZ, R6 ;  /* 0x000000ffff021224 */ /* 0x001fc400078e0006 */
[----:B------:R-:W-:-:S05]  /*9df0*/  @P1 IMAD.MOV.U32 R3, RZ, RZ, R7 ;  /* 0x000000ffff031224 */ /* 0x000fca00078e0007 */
[----:B------:R0:W-:Y:S04]  /*9e00*/  @P1 STG.E.U16 desc[UR50][R2.64+0x1f0], R150 ;  /* 0x0001f09602001986 */ /* 0x0001e8000c101532 */
[----:B------:R0:W-:Y:S02]  /*9e10*/  @P0 STG.E.U16 desc[UR50][R6.64+0x1f2], R151 ;  /* 0x0001f29706000986 */ /* 0x0001e4000c101532 */
.L_x_289:
[----:B------:R-:W-:Y:S05]  /*9e20*/  BSYNC B0 ;  /* 0x0000000000007941 */ /* 0x000fea0003800000 */
.L_x_35:
[----:B0-----:R-:W-:Y:S01]  /*9e30*/  IMAD.U32 R2, RZ, RZ, UR36 ;  /* 0x00000024ff027e24 */ /* 0x001fe2000f8e00ff */
[----:B------:R-:W-:Y:S01]  /*9e40*/  ULDC.64 UR4, c[0x0][0x650] ;  /* 0x0001940000047ab9 */ /* 0x000fe20000000a00 */
[----:B------:R-:W-:Y:S01]  /*9e50*/  IMAD.U32 R0, RZ, RZ, UR40 ;  /* 0x00000028ff007e24 */ /* 0x000fe2000f8e00ff */
[----:B------:R0:W-:Y:S01]  /*9e60*/  SYNCS.ARRIVE.TRANS64.A1T0 RZ, [R160+UR47], RZ ;  /* 0x000000ffa0ff79a7 */ /* 0x0001e2000810002f */
[----:B------:R-:W-:Y:S01]  /*9e70*/  IMAD.U32 R3, RZ, RZ, UR37 ;  /* 0x00000025ff037e24 */ /* 0x000fe2000f8e00ff */
[C---:B------:R-:W-:Y:S01]  /*9e80*/  LEA R16, P0, R2.reuse, R16, 0x1 ;  /* 0x0000001002107211 */ /* 0x040fe200078008ff */
[----:B-----5:R-:W-:Y:S02]  /*9e90*/  IMAD.MOV.U32 R18, RZ, RZ, -0x1 ;  /* 0xffffffffff127424 */ /* 0x020fe400078e00ff */
[----:B------:R-:W-:Y:S01]  /*9ea0*/  IMAD.MOV.U32 R19, RZ, RZ, -0x1 ;  /* 0xffffffffff137424 */ /* 0x000fe200078e00ff */
[----:B------:R-:W-:Y:S01]  /*9eb0*/  LEA.HI.X R17, R2, R17, R0, 0x1, P0 ;  /* 0x0000001102117211 */ /* 0x000fe200000f0c00 */
[----:B------:R-:W-:Y:S01]  /*9ec0*/  IMAD.MOV.U32 R2, RZ, RZ, -0x1 ;  /* 0xffffffffff027424 */ /* 0x000fe200078e00ff */
[----:B------:R-:W-:-:S02]  /*9ed0*/  ISETP.GE.U32.AND P0, PT, R16, UR4, PT ;  /* 0x0000000410007c0c */ /* 0x000fc4000bf06070 */
[----:B------:R-:W-:Y:S02]  /*9ee0*/  PRMT R0, RZ, 0x7610, R0 ;  /* 0x00007610ff007816 */ /* 0x000fe40000000000 */
[----:B------:R-:W-:-:S13]  /*9ef0*/  ISETP.GE.U32.AND.EX P0, PT, R17, UR5, PT, P0 ;  /* 0x0000000511007c0c */ /* 0x000fda000bf06100 */
[----:B0-----:R-:W-:Y:S05]  /*9f00*/  @P0 BRA `(.L_x_290) ;  /* 0x00000004008c0947 */ /* 0x001fea0003800000 */
[----:B------:R-:W0:Y:S01]  /*9f10*/  S2UR UR7, SR_CTAID.X ;  /* 0x00000000000779c3 */ /* 0x000e220000002500 */
[----:B------:R-:W-:Y:S01]  /*9f20*/  ULDC.64 UR4, c[0x0][0x628] ;  /* 0x00018a0000047ab9 */ /* 0x000fe20000000a00 */
[----:B------:R-:W-:Y:S01]  /*9f30*/  ULDC UR6, c[0x0][0x150] ;  /* 0x0000540000067ab9 */ /* 0x000fe20000000800 */
[----:B------:R-:W-:Y:S01]  /*9f40*/  ISETP.NE.U32.AND P0, PT, RZ, UR4, PT ;  /* 0x00000004ff007c0c */ /* 0x000fe2000bf05070 */
[----:B------:R-:W-:Y:S01]  /*9f50*/  ULDC UR15, c[0x0][0x630] ;  /* 0x00018c00000f7ab9 */ /* 0x000fe20000000800 */
[C---:B------:R-:W-:Y:S01]  /*9f60*/  R2UR UR16, R16.reuse ;  /* 0x00000000101072ca */ /* 0x040fe200000e0000 */
[----:B------:R-:W-:Y:S01]  /*9f70*/  ULDC UR18, c[0x0][0x154] ;  /* 0x0000550000127ab9 */ /* 0x000fe20000000800 */
[----:B------:R-:W-:Y:S01]  /*9f80*/  ISETP.NE.AND.EX P0, PT, RZ, UR5, PT, P0 ;  /* 0x00000005ff007c0c */ /* 0x000fe2000bf05300 */
[----:B------:R-:W1:Y:S01]  /*9f90*/  S2UR UR19, SR_CTAID.Y ;  /* 0x00000000001379c3 */ /* 0x000e620000002600 */
[----:B------:R-:W-:Y:S02]  /*9fa0*/  R2UR UR17, R17 ;  /* 0x00000000111172ca */ /* 0x000fe400000e0000 */
[----:B------:R-:W-:-:S02]  /*9fb0*/  R2UR UR12, R16 ;  /* 0x00000000100c72ca */ /* 0x000fc400000e0000 */
[----:B------:R-:W-:Y:S02]  /*9fc0*/  R2UR UR13, R17 ;  /* 0x00000000110d72ca */ /* 0x000fe400000e0000 */
[----:B0-----:R-:W-:-:S05]  /*9fd0*/  I2FP.F32.U32 R0, UR7 ;  /* 0x0000000700007c45 */ /* 0x001fca0008201000 */
[----:B------:R-:W-:-:S04]  /*9fe0*/  FMUL R0, R0, UR6 ;  /* 0x0000000600007c20 */ /* 0x000fc80008400000 */
[----:B------:R0:W0:Y:S01]  /*9ff0*/  F2I.U32.TRUNC.NTZ R2, R0 ;  /* 0x0000000000027305 */ /* 0x000022000020f000 */
[----:B-1----:R-:W-:Y:S05]  /*a000*/  @!P0 BRA `(.L_x_291) ;  /* 0x0000000000308947 */ /* 0x002fea0003800000 */
        /* <DEDUP_REMOVED lines=12> */
.L_x_291:
[----:B------:R-:W-:Y:S01]  /*a0d0*/  USHF.R.U64 UR6, UR12, UR15, UR13 ;  /* 0x0000000f0c067299 */ /* 0x000fe2000800120d */
[----:B0-----:R-:W-:Y:S01]  /*a0e0*/  I2FP.F32.U32 R0, UR19 ;  /* 0x0000001300007c45 */ /* 0x001fe20008201000 */
[----:B------:R-:W-:Y:S01]  /*a0f0*/  USHF.R.U32.HI UR4, URZ, UR15, UR13 ;  /* 0x0000000f3f047299 */ /* 0x000fe2000801160d */
[----:B------:R-:W-:Y:S01]  /*a100*/  R2UR UR14, R2 ;  /* 0x00000000020e72ca */ /* 0x000fe200000e0000 */
[----:B------:R-:W-:Y:S02]  /*a110*/  UIADD3 UR9, UP0, URZ, -UR6, URZ ;  /* 0x800000063f097290 */ /* 0x000fe4000ff1e03f */
[----:B------:R-:W-:Y:S01]  /*a120*/  FMUL R0, R0, UR18 ;  /* 0x0000001200007c20 */ /* 0x000fe20008400000 */
[----:B------:R-:W-:Y:S01]  /*a130*/  ULDC.64 UR12, c[0x0][0x620] ;  /* 0x00018800000c7ab9 */ /* 0x000fe20000000a00 */
[----:B------:R-:W-:Y:S01]  /*a140*/  UIADD3.X UR4, URZ, ~UR4, URZ, UP0, !UPT ;  /* 0x800000043f047290 */ /* 0x000fe200087fe43f */
[----:B------:R-:W-:Y:S01]  /*a150*/  UMOV UR10, UR16 ;  /* 0x00000010000a7c82 */ /* 0x000fe20008000000 */
[----:B------:R-:W-:-:S02]  /*a160*/  UMOV UR11, UR17 ;  /* 0x00000011000b7c82 */ /* 0x000fc40008000000 */
[----:B------:R-:W0:Y:S01]  /*a170*/  F2I.U32.TRUNC.NTZ R0, R0 ;  /* 0x0000000000007305 */ /* 0x000e22000020f000 */
[----:B------:R-:W-:Y:S02]  /*a180*/  UIMAD UR4, UR4, UR12, URZ ;  /* 0x0000000c040472a4 */ /* 0x000fe4000f8e023f */
[----:B------:R-:W-:Y:S02]  /*a190*/  UIMAD.WIDE.U32 UR10, UR9, UR12, UR10 ;  /* 0x0000000c090a72a5 */ /* 0x000fe4000f8e000a */
[----:B------:R-:W-:Y:S01]  /*a1a0*/  UIMAD UR9, UR9, UR13, UR4 ;  /* 0x0000000d090972a4 */ /* 0x000fe2000f8e0204 */
[----:B------:R-:W-:Y:S01]  /*a1b0*/  ULDC UR22, c[0x0][0x658] ;  /* 0x0001960000167ab9 */ /* 0x000fe20000000800 */
[----:B------:R-:W-:Y:S02]  /*a1c0*/  UMOV UR12, 0xffffffff ;  /* 0xffffffff000c7882 */ /* 0x000fe40000000000 */
[----:B------:R-:W-:Y:S01]  /*a1d0*/  UIADD3 UR11, UR11, UR9, URZ ;  /* 0x000000090b0b7290 */ /* 0x000fe2000fffe03f */
[----:B------:R-:W-:Y:S01]  /*a1e0*/  ULDC UR13, c[0x0][0x618] ;  /* 0x00018600000d7ab9 */ /* 0x000fe20000000800 */
[----:B------:R-:W-:Y:S01]  /*a1f0*/  ULDC.64 UR4, c[0x0][0x640] ;  /* 0x0001900000047ab9 */ /* 0x000fe20000000a00 */
[----:B------:R-:W-:Y:S01]  /*a200*/  USHF.L.U32 UR18, UR12, UR22, URZ ;  /* 0x000000160c127299 */ /* 0x000fe2000800063f */
[----:B------:R-:W-:Y:S01]  /*a210*/  ISETP.NE.U32.AND P0, PT, RZ, UR4, PT ;  /* 0x00000004ff007c0c */ /* 0x000fe2000bf05070 */
[----:B------:R-:W-:Y:S01]  /*a220*/  USHF.R.U64 UR12, UR10, UR13, UR11 ;  /* 0x0000000d0a0c7299 */ /* 0x000fe2000800120b */
[----:B0-----:R-:W-:Y:S01]  /*a230*/  R2UR UR16, R0 ;  /* 0x00000000001072ca */ /* 0x001fe200000e0000 */
[----:B------:R-:W-:Y:S01]  /*a240*/  USHF.R.U32.HI UR10, URZ, UR13, UR11 ;  /* 0x0000000d3f0a7299 */ /* 0x000fe2000801160b */
[----:B------:R-:W-:Y:S01]  /*a250*/  ISETP.NE.AND.EX P0, PT, RZ, UR5, PT, P0 ;  /* 0x00000005ff007c0c */ /* 0x000fe2000bf05300 */
[----:B------:R-:W-:Y:S01]  /*a260*/  ULDC UR17, c[0x0][0x608] ;  /* 0x0001820000117ab9 */ /* 0x000fe20000000800 */
[----:B------:R-:W-:-:S02]  /*a270*/  ULOP3.LUT UR23, URZ, UR18, URZ, 0x33, !UPT ;  /* 0x000000123f177292 */ /* 0x000fc4000f8e333f */
[----:B------:R-:W-:Y:S02]  /*a280*/  USHF.R.U64 UR18, UR12, UR17, UR10 ;  /* 0x000000110c127299 */ /* 0x000fe4000800120a */
[----:B------:R-:W-:Y:S01]  /*a290*/  USHF.R.U32.HI UR10, URZ, UR17, UR10 ;  /* 0x000000113f0a7299 */ /* 0x000fe2000801160a */
[----:B------:R-:W-:Y:S01]  /*a2a0*/  UMOV UR20, 0x1 ;  /* 0x0000000100147882 */ /* 0x000fe20000000000 */
[----:B------:R-:W-:Y:S02]  /*a2b0*/  UIADD3 UR14, -UR14, URZ, URZ ;  /* 0x0000003f0e0e7290 */ /* 0x000fe4000fffe13f */
[----:B------:R-:W-:Y:S02]  /*a2c0*/  USHF.L.U32 UR13, UR20, UR22, URZ ;  /* 0x00000016140d7299 */ /* 0x000fe4000800063f */
[----:B------:R-:W-:Y:S01]  /*a2d0*/  USHF.R.U64 UR20, UR18, UR22, UR10 ;  /* 0x0000001612147299 */ /* 0x000fe2000800120a */
[----:B------:R-:W-:Y:S01]  /*a2e0*/  ULDC UR15, c[0x0][0x144] ;  /* 0x00005100000f7ab9 */ /* 0x000fe20000000800 */
[----:B------:R-:W-:Y:S01]  /*a2f0*/  ULDC UR8, c[0x0][0x600] ;  /* 0x0001800000087ab9 */ /* 0x000fe20000000800 */
[----:B------:R-:W-:-:S02]  /*a300*/  UIADD3 UR21, -UR16, URZ, URZ ;  /* 0x0000003f10157290 */ /* 0x000fc4000fffe13f */
[----:B------:R-:W-:Y:S02]  /*a310*/  USHF.R.U32.HI UR17, URZ, UR22, UR10 ;  /* 0x000000163f117299 */ /* 0x000fe4000801160a */
[----:B------:R-:W-:Y:S02]  /*a320*/  UIADD3 UR9, UR8, -0x1, URZ ;  /* 0xffffffff08097890 */ /* 0x000fe4000fffe03f */
[----:B------:R-:W-:Y:S01]  /*a330*/  UIMAD UR22, UR15, UR14, UR7 ;  /* 0x0000000e0f1672a4 */ /* 0x000fe2000f8e0207 */
[----:B------:R-:W-:Y:S01]  /*a340*/  ULDC UR26, c[0x0][0x148] ;  /* 0x00005200001a7ab9 */ /* 0x000fe20000000800 */
[----:B------:R-:W-:Y:S01]  /*a350*/  ULDC UR24, c[0x0][0x648] ;  /* 0x0001920000187ab9 */ /* 0x000fe20000000800 */
[----:B------:R-:W-:Y:S01]  /*a360*/  ULDC UR25, c[0x0][0x638] ;  /* 0x00018e0000197ab9 */ /* 0x000fe20000000800 */
        /* <DEDUP_REMOVED lines=12> */
.L_x_292:
[----:B------:R-:W-:Y:S01]  /*a430*/  UISETP.NE.AND UP0, UPT, UR39, URZ, UPT ;  /* 0x0000003f2700728c */ /* 0x000fe2000bf05270 */
[----:B------:R-:W-:Y:S01]  /*a440*/  IMAD.MOV.U32 R0, RZ, RZ, 0x1 ;  /* 0x00000001ff007424 */ /* 0x000fe200078e00ff */
[----:B------:R-:W-:Y:S01]  /*a450*/  USHF.R.U64 UR4, UR16, UR24, UR17 ;  /* 0x0000001810047299 */ /* 0x000fe20008001211 */
[----:B------:R-:W-:Y:S01]  /*a460*/  IMAD.U32 R19, RZ, RZ, UR6 ;  /* 0x00000006ff137e24 */ /* 0x000fe2000f8e00ff */
[----:B------:R-:W-:Y:S02]  /*a470*/  ULOP3.LUT UR18, UR18, UR23, URZ, 0xc0, !UPT ;  /* 0x0000001712127292 */ /* 0x000fe4000f8ec03f */
[----:B------:R-:W-:Y:S02]  /*a480*/  UIADD3 UR5, -UR4, URZ, URZ ;  /* 0x0000003f04057290 */ /* 0x000fe4000fffe13f */
[----:B------:R-:W-:Y:S02]  /*a490*/  ULOP3.LUT UR9, UR12, UR9, URZ, 0xc0, !UPT ;  /* 0x000000090c097292 */ /* 0x000fe4000f8ec03f */
[----:B------:R-:W-:-:S02]  /*a4a0*/  UIMAD UR4, UR13, UR4, UR18 ;  /* 0x000000040d0472a4 */ /* 0x000fc4000f8e0212 */
[----:B------:R-:W-:Y:S02]  /*a4b0*/  @UP0 UIMAD UR22, UR26, UR21, UR19 ;  /* 0x000000151a1602a4 */ /* 0x000fe4000f8e0213 */
[----:B------:R-:W-:Y:S01]  /*a4c0*/  UIMAD UR5, UR5, UR25, UR20 ;  /* 0x00000019050572a4 */ /* 0x000fe2000f8e0214 */
[----:B------:R-:W-:Y:S02]  /*a4d0*/  ULDC UR7, c[0x0][0x610] ;  /* 0x0001840000077ab9 */ /* 0x000fe40000000800 */
[----:B------:R-:W-:Y:S02]  /*a4e0*/  UIMAD UR4, UR4, UR7, UR22 ;  /* 0x00000007040472a4 */ /* 0x000fe4000f8e0216 */
[----:B------:R-:W-:-:S04]  /*a4f0*/  UIMAD UR5, UR5, UR8, UR9 ;  /* 0x00000008050572a4 */ /* 0x000fc8000f8e0209 */
[----:B------:R-:W-:Y:S02]  /*a500*/  USEL UR7, UR5, UR4, !UP0 ;  /* 0x0000000405077287 */ /* 0x000fe4000c000000 */
[----:B------:R-:W-:-:S04]  /*a510*/  USEL UR4, UR4, UR5, !UP0 ;  /* 0x0000000504047287 */ /* 0x000fc8000c000000 */
[----:B------:R-:W-:Y:S02]  /*a520*/  IMAD.U32 R2, RZ, RZ, UR7 ;  /* 0x00000007ff027e24 */ /* 0x000fe4000f8e00ff */
[----:B------:R-:W-:-:S07]  /*a530*/  IMAD.U32 R18, RZ, RZ, UR4 ;  /* 0x00000004ff127e24 */ /* 0x000fce000f8e00ff */
.L_x_290:
[----:B------:R-:W-:Y:S02]  /*a540*/  LOP3.LUT P0, RZ, R0, 0xff, RZ, 0xc0, !PT ;  /* 0x000000ff00ff7812 */ /* 0x000fe4000780c0ff */
[----:B------:R-:W-:-:S11]  /*a550*/  LOP3.LUT R170, R170, 0x1, RZ, 0x3c, !PT ;  /* 0x00000001aaaa7812 */ /* 0x000fd600078e3cff */
[----:B------:R-:W-:Y:S05]  /*a560*/  @P0 BRA `(.L_x_293) ;  /* 0xffffff7000880947 */ /* 0x000fea000383ffff */
[----:B------:R-:W-:Y:S05]  /*a570*/  EXIT ;  /* 0x000000000000794d */ /* 0x000fea0003800000 */
.L_x_16:
[----:B------:R-:W-:-:S08]  /*a580*/  ISETP.NE.AND P0, PT, RZ, UR6, PT ;  /* 0x00000006ff007c0c */ /* 0x000fd0000bf05270 */
[----:B-----5:R-:W0:-:S00]  /*a590*/  USETMAXREG.DEALLOC.CTAPOOL 0x28 ;  /* 0x00000028000079c8 */ /* 0x020e0000080e0500 */
[----:B------:R-:W-:Y:S05]  /*a5a0*/  @P0 EXIT ;  /* 0x000000000000094d */ /* 0x000fea0003800000 */
[----:B0-----:R-:W-:Y:S01]  /*a5b0*/  LOP3.LUT P0, RZ, R0, 0xff, RZ, 0xc0, !PT ;  /* 0x000000ff00ff7812 */ /* 0x001fe2000780c0ff */
[----:B------:R-:W-:Y:S02]  /*a5c0*/  IMAD.MOV.U32 R0, RZ, RZ, 0x1 ;  /* 0x00000001ff007424 */ /* 0x000fe400078e00ff */
[----:B------:R-:W-:-:S10]  /*a5d0*/  IMAD.MOV.U32 R8, RZ, RZ, RZ ;  /* 0x000000ffff087224 */ /* 0x000fd400078e00ff */
[----:B------:R-:W-:Y:S05]  /*a5e0*/  @!P0 BRA `(.L_x_294) ;  /* 0x0000000c00308947 */ /* 0x000fea0003800000 */
[----:B------:R-:W0:Y:S01]  /*a5f0*/  S2R R9, SR_CgaCtaId ;  /* 0x0000000000097919 */ /* 0x000e220000008800 */
[----:B------:R-:W-:Y:S01]  /*a600*/  LOP3.LUT P0, RZ, R3, 0x1f, RZ, 0xc0, !PT ;  /* 0x0000001f03ff7812 */ /* 0x000fe2000780c0ff */
[----:B------:R-:W-:Y:S01]  /*a610*/  ULDC UR5, c[0x0][0x658] ;  /* 0x0001960000057ab9 */ /* 0x000fe20000000800 */
[----:B------:R-:W-:Y:S01]  /*a620*/  UMOV UR6, 0xffffffff ;  /* 0xffffffff00067882 */ /* 0x000fe20000000000 */
[----:B------:R-:W-:Y:S01]  /*a630*/  BSSY B0, `(.L_x_294) ;  /* 0x00000c7000007945 */ /* 0x000fe20003800000 */
[----:B------:R-:W-:Y:S01]  /*a640*/  USHF.L.U32 UR6, UR6, UR5, URZ ;  /* 0x0000000506067299 */ /* 0x000fe2000800063f */
[C---:B------:R-:W-:Y:S01]  /*a650*/  ISETP.NE.AND P3, PT, R4.reuse, RZ, PT ;  /* 0x000000ff0400720c */ /* 0x040fe20003f65270 */
[----:B------:R-:W-:Y:S01]  /*a660*/  IMAD.MOV.U32 R10, RZ, RZ, 0x1 ;  /* 0x00000001ff0a7424 */ /* 0x000fe200078e00ff */
[----:B------:R-:W-:Y:S01]  /*a670*/  ISETP.NE.OR P0, PT, R4, RZ, !P0 ;  /* 0x000000ff0400720c */ /* 0x000fe20004705670 */
[----:B------:R-:W-:Y:S01]  /*a680*/  IMAD.MOV.U32 R0, RZ, RZ, 0x1 ;  /* 0x00000001ff007424 */ /* 0x000fe200078e00ff */
[----:B------:R-:W-:Y:S01]  /*a690*/  ULDC UR4, c[0x0][0x600] ;  /* 0x0001800000047ab9 */ /* 0x000fe20000000800 */
[----:B------:R-:W-:Y:S01]  /*a6a0*/  IMAD.MOV.U32 R8, RZ, RZ, RZ ;  /* 0x000000ffff087224 */ /* 0x000fe200078e00ff */
[----:B------:R-:W-:Y:S01]  /*a6b0*/  UMOV UR7, 0x1 ;  /* 0x0000000100077882 */ /* 0x000fe20000000000 */
[----:B------:R-:W-:-:S02]  /*a6c0*/  UIADD3 UR19, UR38, 0x1, URZ ;  /* 0x0000000126137890 */ /* 0x000fc4000fffe03f */
[----:B------:R-:W-:Y:S02]  /*a6d0*/  ULOP3.LUT UR22, UR41, 0x2, URZ, 0xfc, !UPT ;  /* 0x0000000229167892 */ /* 0x000fe4000f8efc3f */
[----:B------:R-:W-:Y:S02]  /*a6e0*/  UIADD3 UR4, UR4, -0x1, URZ ;  /* 0xffffffff04047890 */ /* 0x000fe4000fffe03f */
[----:B------:R-:W-:Y:S02]  /*a6f0*/  USHF.L.U32 UR5, UR7, UR5, URZ ;  /* 0x0000000507057299 */ /* 0x000fe4000800063f */
[----:B------:R-:W-:Y:S01]  /*a700*/  ULOP3.LUT UR6, URZ, UR6, URZ, 0x33, !UPT ;  /* 0x000000063f067292 */ /* 0x000fe2000f8e333f */
[----:B------:R-:W-:Y:S01]  /*a710*/  ULDC.64 UR20, c[0x0][0x198] ;  /* 0x0000660000147ab9 */ /* 0x000fe20000000a00 */
[C---:B0-----:R-:W-:Y:S02]  /*a720*/  IMAD.SHL.U32 R11, R9.reuse, 0x80, RZ ;  /* 0x00000080090b7824 */ /* 0x041fe400078e00ff */
[----:B------:R-:W-:-:S03]  /*a730*/  IMAD.SHL.U32 R9, R9, 0x1000, RZ ;  /* 0x0000100009097824 */ /* 0x000fc600078e00ff */
[----:B------:R-:W-:Y:S02]  /*a740*/  LOP3.LUT R11, R11, 0x80, RZ, 0xc0, !PT ;  /* 0x000000800b0b7812 */ /* 0x000fe400078ec0ff */
[----:B------:R-:W-:-:S07]  /*a750*/  LOP3.LUT R9, R9, 0x1000, RZ, 0xc0, !PT ;  /* 0x0000100009097812 */ /* 0x000fce00078ec0ff */
.L_x_306:
[----:B------:R-:W-:-:S03]  /*a760*/  UMOV UR7, 0xffffffff ;  /* 0xffffffff00077882 */ /* 0x000fc60000000000 */
[----:B------:R-:W-:Y:S05]  /*a770*/  BRA.DIV UR7, `(.L_x_295) ;  /* 0x0000000e07e47947 */ /* 0x000fea000b800000 */
[----:B------:R-:W-:-:S13]  /*a780*/  ELECT P6, URZ, PT ;  /* 0x00000000003f782f */ /* 0x000fda00038c0000 */
.L_x_319:
[----:B------:R-:W0:Y:S01]  /*a790*/  LDC R3, c[0x0][0x28c] ;  /* 0x0000a300ff037b82 */ /* 0x000e220000000800 */
[----:B------:R-:W-:Y:S01]  /*a7a0*/  BSSY B1, `(.L_x_296) ;  /* 0x000003a000017945 */ /* 0x000fe20003800000 */
[----:B0-----:R-:W-:-:S13]  /*a7b0*/  ISETP.LT.OR P6, PT, R3, 0x1, !P6 ;  /* 0x000000010300780c */ /* 0x001fda00077c1670 */
[----:B------:R-:W-:Y:S05]  /*a7c0*/  @P6 BRA `(.L_x_297) ;  /* 0x0000000000dc6947 */ /* 0x000fea0003800000 */
[----:B------:R-:W-:Y:S02]  /*a7d0*/  IMAD R6, R2, 0x100, R11 ;  /* 0x0000010002067824 */ /* 0x000fe400078e020b */
[----:B------:R-:W-:Y:S02]  /*a7e0*/  IMAD.SHL.U32 R18, R18, 0x40, RZ ;  /* 0x0000004012127824 */ /* 0x000fe400078e00ff */
[----:B------:R-:W-:Y:S02]  /*a7f0*/  IMAD.MOV.U32 R13, RZ, RZ, RZ ;  /* 0x000000ffff0d7224 */ /* 0x000fe400078e00ff */
[----:B------:R-:W-:Y:S02]  /*a800*/  IMAD.U32 R14, RZ, RZ, UR19 ;  /* 0x00000013ff0e7e24 */ /* 0x000fe4000f8e00ff */
[----:B------:R-:W-:Y:S02]  /*a810*/  IMAD.MOV.U32 R2, RZ, RZ, R0 ;  /* 0x000000ffff027224 */ /* 0x000fe400078e0000 */
[----:B------:R-:W-:-:S07]  /*a820*/  IMAD.MOV.U32 R4, RZ, RZ, R8 ;  /* 0x000000ffff047224 */ /* 0x000fce00078e0008 */
.L_x_301:
[----:B------:R-:W0:Y:S01]  /*a830*/  S2R R12, SR_CgaCtaId ;  /* 0x00000000000c7919 */ /* 0x000e220000008800 */
[----:B------:R-:W-:Y:S01]  /*a840*/  MOV R3, 0x400 ;  /* 0x0000040000037802 */ /* 0x000fe20000000f00 */
[----:B------:R-:W1:Y:S03]  /*a850*/  @!P3 LDC R5, c[0x0][0x500] ;  /* 0x00014000ff05bb82 */ /* 0x000e660000000800 */
[----:B0-----:R-:W-:Y:S02]  /*a860*/  LEA R7, R12, R3, 0x18 ;  /* 0x000000030c077211 */ /* 0x001fe400078ec0ff */
[----:B------:R-:W-:-:S03]  /*a870*/  SHF.L.U32 R3, R2, 0x1f, RZ ;  /* 0x0000001f02037819 */ /* 0x000fc600000006ff */
[----:B------:R-:W-:-:S04]  /*a880*/  IMAD R12, R4, 0x8, R7 ;  /* 0x00000008040c7824 */ /* 0x000fc800078e0207 */
[----:B------:R-:W0:Y:S02]  /*a890*/  SYNCS.PHASECHK.TRANS64.TRYWAIT P1, [R12+URZ+0x20], R3 ;  /* 0x000020030c0075a7 */ /* 0x000e24000802017f */
[----:B01----:R-:W-:Y:S05]  /*a8a0*/  @!P1 BRA `(.L_x_298) ;  /* 0x0000000c00b89947 */ /* 0x003fea0003800000 */
.L_x_320:
[----:B------:R-:W-:Y:S01]  /*a8b0*/  UPRMT UR7, UR22, 0x9910, URZ ;  /* 0x0000991016077896 */ /* 0x000fe2000800003f */
[----:B------:R1:W-:Y:S03]  /*a8c0*/  @!P3 SYNCS.ARRIVE.TRANS64 RZ, [R12+URZ], R5 ;  /* 0x000000050cffb9a7 */ /* 0x0003e6000800003f */
[----:B------:R-:W-:-:S06]  /*a8d0*/  UISETP.NE.AND UP0, UPT, UR7, 0x2, UPT ;  /* 0x000000020700788c */ /* 0x000fcc000bf05270 */
[----:B------:R-:W-:-:S13]  /*a8e0*/  PLOP3.LUT P1, PT, PT, PT, UP0, 0x80, 0x0 ;  /* 0x000000000000781c */ /* 0x000fda0003f2f008 */
[----:B-1----:R-:W-:Y:S05]  /*a8f0*/  @P1 BRA `(.L_x_299) ;  /* 0x0000000000041947 */ /* 0x002fea0003800000 */
[----:B------:R-:W-:Y:S01]  /*a900*/  BPT.TRAP 0x1 ;  /* 0x000000040000795c */ /* 0x000fe20000300000 */
.L_x_299:
[----:B------:R-:W-:Y:S05]  /*a910*/  @P0 BRA `(.L_x_300) ;  /* 0x0000000000040947 */ /* 0x000fea0003800000 */
[----:B------:R-:W-:Y:S01]  /*a920*/  BPT.TRAP 0x1 ;  /* 0x000000040000795c */ /* 0x000fe20000300000 */
.L_x_300:
[----:B0-----:R-:W-:Y:S01]  /*a930*/  IMAD R3, R4, 0x2000, R9 ;  /* 0x0000200004037824 */ /* 0x001fe200078e0209 */
[----:B------:R-:W-:Y:S01]  /*a940*/  R2UR UR9, R12 ;  /* 0x000000000c0972ca */ /* 0x000fe200000e0000 */
[--C-:B------:R-:W-:Y:S01]  /*a950*/  IMAD R5, R4, 0x1000, R7.reuse ;  /* 0x0000100004057824 */ /* 0x100fe200078e0207 */
[----:B------:R-:W-:Y:S01]  /*a960*/  UIADD3 UR14, UP0, UR20, 0xf0, URZ ;  /* 0x000000f0140e7890 */ /* 0x000fe2000ff1e03f */
[----:B------:R-:W-:Y:S01]  /*a970*/  IMAD R3, R3, 0x2, R7 ;  /* 0x0000000203037824 */ /* 0x000fe200078e0207 */
[----:B------:R-:W-:Y:S01]  /*a980*/  R2UR UR11, R18 ;  /* 0x00000000120b72ca */ /* 0x000fe200000e0000 */
[----:B------:R-:W-:Y:S01]  /*a990*/  VIADD R14, R14, 0xffffffff ;  /* 0xffffffff0e0e7836 */ /* 0x000fe20000000000 */
[----:B------:R-:W-:Y:S01]  /*a9a0*/  R2UR UR7, R5 ;  /* 0x00000000050772ca */ /* 0x000fe200000e0000 */
[----:B------:R-:W-:Y:S01]  /*a9b0*/  UIADD3 UR24, UP1, UR20, 0x1f0, URZ ;  /* 0x000001f014187890 */ /* 0x000fe2000ff3e03f */
[----:B------:R-:W-:Y:S01]  /*a9c0*/  R2UR UR8, R3 ;  /* 0x00000000030872ca */ /* 0x000fe200000e0000 */
[----:B------:R-:W-:Y:S01]  /*a9d0*/  UIADD3.X UR15, URZ, UR21, URZ, UP0, !UPT ;  /* 0x000000153f0f7290 */ /* 0x000fe200087fe43f */
[----:B------:R-:W-:Y:S01]  /*a9e0*/  R2UR UR10, R13 ;  /* 0x000000000d0a72ca */ /* 0x000fe200000e0000 */
[----:B------:R-:W-:Y:S01]  /*a9f0*/  VIADD R4, R4, 0x1 ;  /* 0x0000000104047836 */ /* 0x000fe20000000000 */
[----:B------:R-:W-:Y:S01]  /*aa00*/  R2UR UR12, R19 ;  /* 0x00000000130c72ca */ /* 0x000fe200000e0000 */
[----:B------:R-:W-:Y:S01]  /*aa10*/  UIADD3.X UR25, URZ, UR21, URZ, UP1, !UPT ;  /* 0x000000153f197290 */ /* 0x000fe20008ffe43f */
[----:B------:R-:W-:Y:S01]  /*aa20*/  R2UR UR18, R6 ;  /* 0x00000000061272ca */ /* 0x000fe200000e0000 */
[----:B------:R-:W-:Y:S01]  /*aa30*/  UMOV UR16, 0x0 ;  /* 0x0000000000107882 */ /* 0x000fe20000000000 */
[----:B------:R-:W-:Y:S01]  /*aa40*/  ISETP.GT.AND P2, PT, R14, 0x1, PT ;  /* 0x000000010e00780c */ /* 0x000fe20003f44270 */
[----:B------:R-:W-:Y:S01]  /*aa50*/  UMOV UR17, 0x10000000 ;  /* 0x1000000000117882 */ /* 0x000fe20000000000 */
[C---:B------:R-:W-:Y:S01]  /*aa60*/  ISETP.NE.AND P1, PT, R4.reuse, 0x4, PT ;  /* 0x000000040400780c */ /* 0x040fe20003f25270 */
[----:B------:R-:W-:Y:S01]  /*aa70*/  UIADD3 UR7, UR7, 0x180, URZ ;  /* 0x0000018007077890 */ /* 0x000fe2000fffe03f */
[----:B------:R-:W-:Y:S01]  /*aa80*/  VIADD R13, R13, 0x20 ;  /* 0x000000200d0d7836 */ /* 0x000fe20000000000 */
[----:B------:R-:W-:Y:S01]  /*aa90*/  UIADD3 UR13, UR8, 0x4180, URZ ;  /* 0x00004180080d7890 */ /* 0x000fe2000fffe03f */
[----:B------:R-:W-:Y:S01]  /*aaa0*/  SEL R3, RZ, 0x1, P1 ;  /* 0x00000001ff037807 */ /* 0x000fe20000800000 */
[----:B------:R-:W-:Y:S01]  /*aab0*/  UMOV UR23, 0x30000 ;  /* 0x0003000000177882 */ /* 0x000fe20000000000 */
[----:B------:R-:W-:-:S02]  /*aac0*/  SEL R4, R4, RZ, P1 ;  /* 0x000000ff04047207 */ /* 0x000fc40000800000 */
[----:B------:R-:W-:Y:S01]  /*aad0*/  UMOV UR8, UR7 ;  /* 0x0000000700087c82 */ /* 0x000fe20008000000 */
[----:B------:R-:W-:Y:S01]  /*aae0*/  LOP3.LUT R2, R2, R3, RZ, 0x3c, !PT ;  /* 0x0000000302027212 */ /* 0x000fe200078e3cff */
[----:B------:R0:W-:Y:S02]  /*aaf0*/  UTMALDG.3D [UR8], [UR14], desc[UR16] ;  /* 0x000010080e0075b4 */ /* 0x0001e40008011000 */
[----:B0-----:R-:W-:Y:S01]  /*ab00*/  UMOV UR8, UR13 ;  /* 0x0000000d00087c82 */ /* 0x001fe20008000000 */
[----:B------:R-:W-:Y:S02]  /*ab10*/  UMOV UR11, UR18 ;  /* 0x00000012000b7c82 */ /* 0x000fe40008000000 */
[----:B------:R0:W-:Y:S02]  /*ab20*/  UTMALDG.3D.MULTICAST [UR8], [UR24], UR23, desc[UR16] ;  /* 0x00001008180073b4 */ /* 0x0001e40008011817 */
[----:B0-----:R-:W-:Y:S05]  /*ab30*/  @P2 BRA `(.L_x_301) ;  /* 0xfffffffc003c2947 */ /* 0x001fea000383ffff */
.L_x_297:
[----:B------:R-:W-:Y:S05]  /*ab40*/  BSYNC B1 ;  /* 0x0000000000017941 */ /* 0x000fea0003800000 */
.L_x_296:
[----:B------:R-:W-:Y:S01]  /*ab50*/  LOP3.LUT P4, RZ, R10, 0xff, RZ, 0xc0, !PT ;  /* 0x000000ff0aff7812 */ /* 0x000fe2000788c0ff */
[----:B------:R-:W-:Y:S01]  /*ab60*/  VIADD R8, R8, UR38 ;  /* 0x0000002608087c36 */ /* 0x000fe20008000000 */
[----:B------:R-:W-:Y:S01]  /*ab70*/  ULDC.64 UR8, c[0x0][0x650] ;  /* 0x0001940000087ab9 */ /* 0x000fe20000000a00 */
[----:B------:R-:W-:Y:S01]  /*ab80*/  BSSY B1, `(.L_x_302) ;  /* 0x000006f000017945 */ /* 0x000fe20003800000 */
[----:B------:R-:W-:Y:S01]  /*ab90*/  IMAD.MOV.U32 R18, RZ, RZ, -0x1 ;  /* 0xffffffffff127424 */ /* 0x000fe200078e00ff */
[----:B------:R-:W-:Y:S01]  /*aba0*/  PRMT R10, RZ, 0x7610, R10 ;  /* 0x00007610ff0a7816 */ /* 0x000fe2000000000a */
[----:B------:R-:W-:Y:S01]  /*abb0*/  IMAD.MOV.U32 R19, RZ, RZ, -0x1 ;  /* 0xffffffffff137424 */ /* 0x000fe200078e00ff */
[C---:B------:R-:W-:Y:S02]  /*abc0*/  ISETP.GT.U32.AND P1, PT, R8.reuse, 0x3, PT ;  /* 0x000000030800780c */ /* 0x040fe40003f24070 */
[----:B------:R-:W-:Y:S02]  /*abd0*/  SHF.R.U32.HI R2, RZ, 0x2, R8 ;  /* 0x00000002ff027819 */ /* 0x000fe40000011608 */
[----:B------:R-:W-:-:S02]  /*abe0*/  LOP3.LUT R8, R8, 0x3, RZ, 0xc0, !PT ;  /* 0x0000000308087812 */ /* 0x000fc400078ec0ff */
[----:B------:R-:W0:Y:S01]  /*abf0*/  @P4 S2R R4, SR_CgaCtaId ;  /* 0x0000000000044919 */ /* 0x000e220000008800 */
[----:B------:R-:W-:Y:S02]  /*ac00*/  @P4 MOV R3, 0x400 ;  /* 0x0000040000034802 */ /* 0x000fe40000000f00 */
[----:B------:R-:W-:-:S04]  /*ac10*/  LOP3.LUT R2, R2, 0x1, RZ, 0xc0, !PT ;  /* 0x0000000102027812 */ /* 0x000fc800078ec0ff */
[----:B------:R-:W-:Y:S02]  /*ac20*/  ISETP.NE.U32.AND P2, PT, R2, 0x1, PT ;  /* 0x000000010200780c */ /* 0x000fe40003f45070 */
[----:B0-----:R-:W-:Y:S01]  /*ac30*/  @P4 LEA R3, R4, R3, 0x18 ;  /* 0x0000000304034211 */ /* 0x001fe200078ec0ff */
[----:B------:R-:W-:-:S03]  /*ac40*/  IMAD.U32 R4, RZ, RZ, UR38 ;  /* 0x00000026ff047e24 */ /* 0x000fc6000f8e00ff */
[----:B------:R0:W-:Y:S01]  /*ac50*/  @P4 SYNCS.ARRIVE.TRANS64.A1T0 RZ, [R3+URZ+0x78], RZ ;  /* 0x000078ff03ff49a7 */ /* 0x0001e2000810003f */
[----:B------:R-:W-:Y:S02]  /*ac60*/  IADD3 R16, P4, R16, UR36, RZ ;  /* 0x0000002410107c10 */ /* 0x000fe4000ff9e0ff */
[----:B------:R-:W-:Y:S02]  /*ac70*/  ISETP.LT.U32.AND P1, PT, R4, 0x4, P1 ;  /* 0x000000040400780c */ /* 0x000fe40000f21070 */
[----:B------:R-:W-:Y:S02]  /*ac80*/  IADD3.X R17, R17, UR40, RZ, P4, !PT ;  /* 0x0000002811117c10 */ /* 0x000fe4000a7fe4ff */
[----:B------:R-:W-:Y:S02]  /*ac90*/  ISETP.GE.U32.AND P4, PT, R16, UR8, PT ;  /* 0x0000000810007c0c */ /* 0x000fe4000bf86070 */
[----:B0-----:R-:W-:Y:S02]  /*aca0*/  SEL R3, RZ, 0x1, !P1 ;  /* 0x00000001ff037807 */ /* 0x001fe40004800000 */
[----:B------:R-:W-:-:S02]  /*acb0*/  ISETP.GE.U32.AND.EX P1, PT, R17, UR9, PT, P4 ;  /* 0x0000000911007c0c */ /* 0x000fc4000bf26140 */
[----:B------:R-:W-:-:S04]  /*acc0*/  ISETP.GT.U32.AND P2, PT, R4, 0x3, !P2 ;  /* 0x000000030400780c */ /* 0x000fc80005744070 */
[----:B------:R-:W-:-:S04]  /*acd0*/  SEL R2, RZ, 0x1, !P2 ;  /* 0x00000001ff027807 */ /* 0x000fc80005000000 */
[--C-:B------:R-:W-:Y:S01]  /*ace0*/  LOP3.LUT R0, R2, R0, R3.reuse, 0x96, !PT ;  /* 0x0000000002007212 */ /* 0x100fe200078e9603 */
[----:B------:R-:W-:Y:S01]  /*acf0*/  IMAD.MOV.U32 R2, RZ, RZ, -0x1 ;  /* 0xffffffffff027424 */ /* 0x000fe200078e00ff */
[----:B------:R-:W-:Y:S01]  /*ad00*/  PRMT R3, RZ, 0x7610, R3 ;  /* 0x00007610ff037816 */ /* 0x000fe20000000003 */
[----:B------:R-:W-:Y:S06]  /*ad10*/  @P1 BRA `(.L_x_303) ;  /* 0x0000000400541947 */ /* 0x000fec0003800000 */
[----:B------:R-:W0:Y:S01]  /*ad20*/  S2UR UR7, SR_CTAID.X ;  /* 0x00000000000779c3 */ /* 0x000e220000002500 */
[----:B------:R-:W-:Y:S01]  /*ad30*/  ULDC.64 UR8, c[0x0][0x628] ;  /* 0x00018a0000087ab9 */ /* 0x000fe20000000a00 */
[----:B------:R-:W-:Y:S01]  /*ad40*/  ULDC UR10, c[0x0][0x150] ;  /* 0x00005400000a7ab9 */ /* 0x000fe20000000800 */
[----:B------:R-:W-:Y:S01]  /*ad50*/  ISETP.NE.U32.AND P1, PT, RZ, UR8, PT ;  /* 0x00000008ff007c0c */ /* 0x000fe2000bf25070 */
[----:B------:R-:W-:Y:S01]  /*ad60*/  ULDC UR11, c[0x0][0x630] ;  /* 0x00018c00000b7ab9 */ /* 0x000fe20000000800 */
[----:B------:R-:W-:Y:S01]  /*ad70*/  ULDC UR13, c[0x0][0x154] ;  /* 0x00005500000d7ab9 */ /* 0x000fe20000000800 */
[----:B------:R-:W-:Y:S01]  /*ad80*/  IMAD.MOV.U32 R2, RZ, RZ, R16 ;  /* 0x000000ffff027224 */ /* 0x000fe200078e0010 */
[----:B------:R-:W-:Y:S01]  /*ad90*/  ISETP.NE.AND.EX P1, PT, RZ, UR9, PT, P1 ;  /* 0x00000009ff007c0c */ /* 0x000fe2000bf25310 */
[----:B------:R-:W1:Y:S01]  /*ada0*/  S2UR UR12, SR_CTAID.Y ;  /* 0x00000000000c79c3 */ /* 0x000e620000002600 */
[----:B0-----:R-:W-:-:S05]  /*adb0*/  I2FP.F32.U32 R3, UR7 ;  /* 0x0000000700037c45 */ /* 0x001fca0008201000 */
[----:B------:R-:W-:Y:S01]  /*adc0*/  FMUL R12, R3, UR10 ;  /* 0x0000000a030c7c20 */ /* 0x000fe20008400000 */
[----:B------:R-:W-:-:S05]  /*add0*/  IMAD.MOV.U32 R3, RZ, RZ, R17 ;  /* 0x000000ffff037224 */ /* 0x000fca00078e0011 */
[----:B------:R-:W-:Y:S05]  /*ade0*/  @!P1 BRA `(.L_x_304) ;  /* 0x0000000000289947 */ /* 0x000fea0003800000 */
[----:B------:R-:W-:Y:S02]  /*adf0*/  ULDC UR10, c[0x0][0x634] ;  /* 0x00018d00000a7ab9 */ /* 0x000fe40000000800 */
[----:B------:R-:W-:-:S05]  /*ae00*/  IADD3 R7, P1, R16, UR10, RZ ;  /* 0x0000000a10077c10 */ /* 0x000fca000ff3e0ff */
[----:B------:R-:W-:-:S04]  /*ae10*/  IMAD.X R13, RZ, RZ, R17, P1 ;  /* 0x000000ffff0d7224 */ /* 0x000fc800008e0611 */
[----:B------:R-:W-:-:S04]  /*ae20*/  IMAD.WIDE.U32 R4, R13, UR8, RZ ;  /* 0x000000080d047c25 */ /* 0x000fc8000f8e00ff */
[----:B------:R-:W-:-:S04]  /*ae30*/  IMAD.WIDE.U32 R4, P1, R7, UR9, R4 ;  /* 0x0000000907047c25 */ /* 0x000fc8000f820004 */
[----:B------:R-:W-:-:S04]  /*ae40*/  IMAD.WIDE.U32 R6, R7, UR8, RZ ;  /* 0x0000000807067c25 */ /* 0x000fc8000f8e00ff */
[----:B------:R-:W-:Y:S01]  /*ae50*/  IMAD.X R3, RZ, RZ, RZ, P1 ;  /* 0x000000ffff037224 */ /* 0x000fe200008e06ff */
[----:B------:R-:W-:Y:S01]  /*ae60*/  IADD3 RZ, P1, R7, R4, RZ ;  /* 0x0000000407ff7210 */ /* 0x000fe20007f3e0ff */
[----:B------:R-:W-:-:S04]  /*ae70*/  IMAD.MOV.U32 R2, RZ, RZ, R5 ;  /* 0x000000ffff027224 */ /* 0x000fc800078e0005 */
[----:B------:R-:W-:-:S08]  /*ae80*/  IMAD.WIDE.U32.X R2, R13, UR9, R2, P1 ;  /* 0x000000090d027c25 */ /* 0x000fd000088e0402 */
.L_x_304:
[--C-:B------:R-:W-:Y:S01]  /*ae90*/  SHF.R.U64 R19, R2, UR11, R3.reuse ;  /* 0x0000000b02137c19 */ /* 0x100fe20008001203 */
[----:B------:R-:W0:Y:S01]  /*aea0*/  F2I.U32.TRUNC.NTZ R12, R12 ;  /* 0x0000000c000c7305 */ /* 0x000e22000020f000 */
[----:B------:R-:W-:Y:S01]  /*aeb0*/  SHF.R.U32.HI R2, RZ, UR11, R3 ;  /* 0x0000000bff027c19 */ /* 0x000fe20008011603 */
[----:B------:R-:W-:Y:S01]  /*aec0*/  ULDC.64 UR8, c[0x0][0x620] ;  /* 0x0001880000087ab9 */ /* 0x000fe20000000a00 */
[----:B------:R-:W-:Y:S01]  /*aed0*/  IADD3 R5, P1, RZ, -R19, RZ ;  /* 0x80000013ff057210 */ /* 0x000fe20007f3e0ff */
[----:B------:R-:W-:Y:S01]  /*aee0*/  ULDC.64 UR14, c[0x0][0x640] ;  /* 0x00019000000e7ab9 */ /* 0x000fe20000000a00 */
[----:B-1----:R-:W-:Y:S01]  /*aef0*/  I2FP.F32.U32 R4, UR12 ;  /* 0x0000000c00047c45 */ /* 0x002fe20008201000 */
[----:B------:R-:W-:Y:S02]  /*af00*/  ULDC UR11, c[0x0][0x658] ;  /* 0x00019600000b7ab9 */ /* 0x000fe40000000800 */
[----:B------:R-:W-:Y:S01]  /*af10*/  IMAD.X R2, RZ, RZ, ~R2, P1 ;  /* 0x000000ffff027224 */ /* 0x000fe200008e0e02 */
[----:B------:R-:W-:Y:S01]  /*af20*/  ISETP.NE.U32.AND P1, PT, RZ, UR14, PT ;  /* 0x0000000eff007c0c */ /* 0x000fe2000bf25070 */
[----:B------:R-:W-:Y:S01]  /*af30*/  FMUL R6, R4, UR13 ;  /* 0x0000000d04067c20 */ /* 0x000fe20008400000 */
[----:B------:R-:W-:Y:S01]  /*af40*/  ULDC UR13, c[0x0][0x648] ;  /* 0x00019200000d7ab9 */ /* 0x000fe20000000800 */
[----:B------:R-:W-:Y:S01]  /*af50*/  IMAD R4, R2, UR8, RZ ;  /* 0x0000000802047c24 */ /* 0x000fe2000f8e02ff */
[----:B------:R-:W-:Y:S01]  /*af60*/  ISETP.NE.AND.EX P1, PT, RZ, UR15, PT, P1 ;  /* 0x0000000fff007c0c */ /* 0x000fe2000bf25310 */
[C---:B------:R-:W-:Y:S01]  /*af70*/  IMAD.WIDE.U32 R2, R5.reuse, UR8, R16 ;  /* 0x0000000805027c25 */ /* 0x040fe2000f8e0010 */
[----:B0-----:R-:W-:Y:S01]  /*af80*/  R2UR UR8, R12 ;  /* 0x000000000c0872ca */ /* 0x001fe200000e0000 */
[----:B------:R-:W0:Y:S01]  /*af90*/  F2I.U32.TRUNC.NTZ R6, R6 ;  /* 0x0000000600067305 */ /* 0x000e22000020f000 */
[----:B------:R-:W1:Y:S01]  /*afa0*/  LDC R12, c[0x0][0x610] ;  /* 0x00018400ff0c7b82 */ /* 0x000e620000000800 */
[----:B------:R-:W-:Y:S01]  /*afb0*/  IMAD R5, R5, UR9, R4 ;  /* 0x0000000905057c24 */ /* 0x000fe2000f8e0204 */
[----:B------:R-:W-:-:S03]  /*afc0*/  ULDC UR9, c[0x0][0x618] ;  /* 0x0001860000097ab9 */ /* 0x000fc60000000800 */
[----:B------:R-:W-:-:S05]  /*afd0*/  IMAD.IADD R3, R3, 0x1, R5 ;  /* 0x0000000103037824 */ /* 0x000fca00078e0205 */
[--C-:B------:R-:W-:Y:S02]  /*afe0*/  SHF.R.U64 R14, R2, UR9, R3.reuse ;  /* 0x00000009020e7c19 */ /* 0x100fe40008001203 */
[----:B------:R-:W-:Y:S01]  /*aff0*/  SHF.R.U32.HI R3, RZ, UR9, R3 ;  /* 0x00000009ff037c19 */ /* 0x000fe20008011603 */
[----:B------:R-:W-:Y:S01]  /*b000*/  ULDC UR9, c[0x0][0x608] ;  /* 0x0001820000097ab9 */ /* 0x000fe20000000800 */
[----:B0-----:R-:W-:Y:S02]  /*b010*/  R2UR UR10, R6 ;  /* 0x00000000060a72ca */ /* 0x001fe400000e0000 */
[--C-:B------:R-:W-:Y:S02]  /*b020*/  SHF.R.U64 R15, R14, UR9, R3.reuse ;  /* 0x000000090e0f7c19 */ /* 0x100fe40008001203 */
[----:B------:R-:W-:Y:S01]  /*b030*/  SHF.R.U32.HI R2, RZ, UR9, R3 ;  /* 0x00000009ff027c19 */ /* 0x000fe20008011603 */
[----:B------:R-:W-:-:S03]  /*b040*/  UIADD3 UR9, -UR8, URZ, URZ ;  /* 0x0000003f08097290 */ /* 0x000fc6000fffe13f */
[--C-:B------:R-:W-:Y:S01]  /*b050*/  SHF.R.U64 R21, R15, UR11, R2.reuse ;  /* 0x0000000b0f157c19 */ /* 0x100fe20008001202 */
[----:B------:R-:W-:Y:S01]  /*b060*/  ULDC UR8, c[0x0][0x144] ;  /* 0x0000510000087ab9 */ /* 0x000fe20000000800 */
[----:B------:R-:W-:-:S03]  /*b070*/  SHF.R.U32.HI R3, RZ, UR11, R2 ;  /* 0x0000000bff037c19 */ /* 0x000fc60008011602 */
[----:B------:R-:W-:Y:S01]  /*b080*/  IMAD.MOV.U32 R2, RZ, RZ, R21 ;  /* 0x000000ffff027224 */ /* 0x000fe200078e0015 */
[----:B------:R-:W-:Y:S06]  /*b090*/  @!P1 BRA `(.L_x_305) ;  /* 0x0000000000289947 */ /* 0x000fec0003800000 */
        /* <DEDUP_REMOVED lines=10> */
.L_x_305:
[----:B------:R-:W-:Y:S01]  /*b140*/  UISETP.NE.AND UP0, UPT, UR39, URZ, UPT ;  /* 0x0000003f2700728c */ /* 0x000fe2000bf05270 */
[----:B------:R-:W-:Y:S01]  /*b150*/  SHF.R.U64 R3, R2, UR13, R3 ;  /* 0x0000000d02037c19 */ /* 0x000fe20008001203 */
[----:B------:R-:W-:Y:S01]  /*b160*/  UIADD3 UR10, -UR10, URZ, URZ ;  /* 0x0000003f0a0a7290 */ /* 0x000fe2000fffe13f */
[----:B------:R-:W-:Y:S01]  /*b170*/  LOP3.LUT R2, R15, UR6, RZ, 0xc0, !PT ;  /* 0x000000060f027c12 */ /* 0x000fe2000f8ec0ff */
[----:B------:R-:W-:Y:S01]  /*b180*/  UIMAD UR7, UR8, UR9, UR7 ;  /* 0x00000009080772a4 */ /* 0x000fe2000f8e0207 */
[----:B------:R-:W-:Y:S01]  /*b190*/  LOP3.LUT R5, R14, UR4, RZ, 0xc0, !PT ;  /* 0x000000040e057c12 */ /* 0x000fe2000f8ec0ff */
[----:B------:R-:W-:Y:S01]  /*b1a0*/  IMAD.MOV R4, RZ, RZ, -R3 ;  /* 0x000000ffff047224 */ /* 0x000fe200078e0a03 */
[----:B------:R-:W-:Y:S01]  /*b1b0*/  ULDC UR8, c[0x0][0x148] ;  /* 0x0000520000087ab9 */ /* 0x000fe20000000800 */
[----:B------:R-:W-:Y:S01]  /*b1c0*/  IMAD R3, R3, UR5, R2 ;  /* 0x0000000503037c24 */ /* 0x000fe2000f8e0202 */
[----:B------:R-:W-:Y:S02]  /*b1d0*/  PLOP3.LUT P1, PT, PT, PT, UP0, 0x80, 0x0 ;  /* 0x000000000000781c */ /* 0x000fe40003f2f008 */
[----:B------:R-:W-:-:S03]  /*b1e0*/  @UP0 UIMAD UR7, UR8, UR10, UR12 ;  /* 0x0000000a080702a4 */ /* 0x000fc6000f8e020c */
[----:B------:R-:W-:Y:S02]  /*b1f0*/  ULDC UR8, c[0x0][0x638] ;  /* 0x00018e0000087ab9 */ /* 0x000fe40000000800 */
[----:B------:R-:W-:Y:S02]  /*b200*/  IMAD R2, R4, UR8, R21 ;  /* 0x0000000804027c24 */ /* 0x000fe4000f8e0215 */
[----:B-1----:R-:W-:Y:S01]  /*b210*/  IMAD R12, R3, R12, UR7 ;  /* 0x00000007030c7e24 */ /* 0x002fe2000f8e020c */
[----:B------:R-:W-:Y:S01]  /*b220*/  ULDC UR7, c[0x0][0x600] ;  /* 0x0001800000077ab9 */ /* 0x000fe20000000800 */
[----:B------:R-:W-:Y:S02]  /*b230*/  IMAD.MOV.U32 R3, RZ, RZ, 0x1 ;  /* 0x00000001ff037424 */ /* 0x000fe400078e00ff */
[----:B------:R-:W-:-:S05]  /*b240*/  IMAD R5, R2, UR7, R5 ;  /* 0x0000000702057c24 */ /* 0x000fca000f8e0205 */
[----:B------:R-:W-:Y:S02]  /*b250*/  SEL R2, R5, R12, !P1 ;  /* 0x0000000c05027207 */ /* 0x000fe40004800000 */
[----:B------:R-:W-:-:S07]  /*b260*/  SEL R18, R12, R5, !P1 ;  /* 0x000000050c127207 */ /* 0x000fce0004800000 */
.L_x_303:
[----:B------:R-:W-:Y:S05]  /*b270*/  BSYNC B1 ;  /* 0x0000000000017941 */ /* 0x000fea0003800000 */
.L_x_302:
[----:B------:R-:W-:-:S13]  /*b280*/  LOP3.LUT P1, RZ, R3, 0xff, RZ, 0xc0, !PT ;  /* 0x000000ff03ff7812 */ /* 0x000fda000782c0ff */
[----:B------:R-:W-:Y:S05]  /*b290*/  @P1 BRA `(.L_x_306) ;  /* 0xfffffff400301947 */ /* 0x000fea000383ffff */
[----:B------:R-:W-:Y:S05]  /*b2a0*/  BSYNC B0 ;  /* 0x0000000000007941 */ /* 0x000fea0003800000 */
.L_x_294:
[----:B------:R-:W-:-:S03]  /*b2b0*/  UMOV UR7, 0xffffffff ;  /* 0xffffffff00077882 */ /* 0x000fc60000000000 */
[----:B------:R-:W-:Y:S05]  /*b2c0*/  BRA.DIV UR7, `(.L_x_307) ;  /* 0x0000000607447947 */ /* 0x000fea000b800000 */
[----:B------:R-:W-:-:S13]  /*b2d0*/  ELECT P6, URZ, PT ;  /* 0x00000000003f782f */ /* 0x000fda00038c0000 */
.L_x_323:
[----:B------:R-:W-:Y:S04]  /*b2e0*/  BSSY B0, `(.L_x_308) ;  /* 0x000002c000007945 */ /* 0x000fe80003800000 */
[----:B------:R-:W-:Y:S05]  /*b2f0*/  @!P6 BRA `(.L_x_309) ;  /* 0x0000000000a8e947 */ /* 0x000fea0003800000 */
[----:B------:R-:W-:-:S04]  /*b300*/  ULOP3.LUT UR7, UR41, 0x2, URZ, 0xfc, !UPT ;  /* 0x0000000229077892 */ /* 0x000fc8000f8efc3f */
[----:B------:R-:W-:-:S06]  /*b310*/  UISETP.NE.AND UP0, UPT, UR7, 0x3, UPT ;  /* 0x000000030700788c */ /* 0x000fcc000bf05270 */
[----:B------:R-:W-:-:S13]  /*b320*/  PLOP3.LUT P0, PT, PT, PT, UP0, 0x80, 0x0 ;  /* 0x000000000000781c */ /* 0x000fda0003f0f008 */
[----:B------:R-:W-:Y:S05]  /*b330*/  @!P0 BRA `(.L_x_310) ;  /* 0x0000000000048947 */ /* 0x000fea0003800000 */
[----:B------:R-:W-:Y:S01]  /*b340*/  BPT.TRAP 0x1 ;  /* 0x000000040000795c */ /* 0x000fe20000300000 */
.L_x_310:
[----:B------:R-:W0:Y:S01]  /*b350*/  S2R R3, SR_CgaCtaId ;  /* 0x0000000000037919 */ /* 0x000e220000008800 */
[----:B------:R-:W-:-:S04]  /*b360*/  MOV R2, 0x400 ;  /* 0x0000040000027802 */ /* 0x000fc80000000f00 */
[----:B0-----:R-:W-:Y:S02]  /*b370*/  LEA R3, R3, R2, 0x18 ;  /* 0x0000000203037211 */ /* 0x001fe400078ec0ff */
[----:B------:R-:W-:-:S03]  /*b380*/  SHF.L.U32 R2, R0, 0x1f, RZ ;  /* 0x0000001f00027819 */ /* 0x000fc600000006ff */
[----:B------:R-:W-:-:S04]  /*b390*/  VIADD R3, R3, 0x20 ;  /* 0x0000002003037836 */ /* 0x000fc80000000000 */
[C---:B------:R-:W-:Y:S02]  /*b3a0*/  IMAD R7, R8.reuse, 0x8, R3 ;  /* 0x0000000808077824 */ /* 0x040fe400078e0203 */
[----:B------:R-:W-:Y:S02]  /*b3b0*/  VIADD R8, R8, 0x1 ;  /* 0x0000000108087836 */ /* 0x000fe40000000000 */
[----:B------:R-:W0:Y:S03]  /*b3c0*/  SYNCS.PHASECHK.TRANS64.TRYWAIT P0, [R7+URZ], R2 ;  /* 0x00000002070075a7 */ /* 0x000e26000800017f */
[----:B------:R-:W-:-:S04]  /*b3d0*/  ISETP.NE.AND P1, PT, R8, 0x4, PT ;  /* 0x000000040800780c */ /* 0x000fc80003f25270 */
[----:B------:R-:W-:Y:S02]  /*b3e0*/  SEL R5, RZ, 0x1, P1 ;  /* 0x00000001ff057807 */ /* 0x000fe40000800000 */
[----:B------:R-:W-:Y:S02]  /*b3f0*/  SEL R8, R8, RZ, P1 ;  /* 0x000000ff08087207 */ /* 0x000fe40000800000 */
[----:B------:R-:W-:-:S03]  /*b400*/  LOP3.LUT R5, R0, R5, RZ, 0x3c, !PT ;  /* 0x0000000500057212 */ /* 0x000fc600078e3cff */
[----:B------:R-:W-:Y:S01]  /*b410*/  IMAD R9, R8, 0x8, R3 ;  /* 0x0000000808097824 */ /* 0x000fe200078e0203 */
[----:B------:R-:W-:Y:S01]  /*b420*/  SHF.L.U32 R4, R5, 0x1f, RZ ;  /* 0x0000001f05047819 */ /* 0x000fe200000006ff */
[----:B0-----:R-:W-:Y:S06]  /*b430*/  @!P0 BRA `(.L_x_311) ;  /* 0x0000000400088947 */ /* 0x001fec0003800000 */
.L_x_324:
[----:B------:R-:W1:Y:S01]  /*b440*/  SYNCS.PHASECHK.TRANS64.TRYWAIT P0, [R9+URZ], R4 ;  /* 0x00000004090075a7 */ /* 0x000e62000800017f */
[----:B------:R-:W-:-:S05]  /*b450*/  VIADD R0, R8, 0x1 ;  /* 0x0000000108007836 */ /* 0x000fca0000000000 */
[----:B------:R-:W-:-:S04]  /*b460*/  ISETP.NE.AND P1, PT, R0, 0x4, PT ;  /* 0x000000040000780c */ /* 0x000fc80003f25270 */
[----:B0-----:R-:W-:Y:S02]  /*b470*/  SEL R2, RZ, 0x1, P1 ;  /* 0x00000001ff027807 */ /* 0x001fe40000800000 */
[----:B------:R-:W-:Y:S02]  /*b480*/  SEL R0, R0, RZ, P1 ;  /* 0x000000ff00007207 */ /* 0x000fe40000800000 */
[----:B------:R-:W-:-:S03]  /*b490*/  LOP3.LUT R7, R5, R2, RZ, 0x3c, !PT ;  /* 0x0000000205077212 */ /* 0x000fc600078e3cff */
[----:B------:R-:W-:Y:S01]  /*b4a0*/  IMAD R6, R0, 0x8, R3 ;  /* 0x0000000800067824 */ /* 0x000fe200078e0203 */
[----:B------:R-:W-:Y:S01]  /*b4b0*/  SHF.L.U32 R5, R7, 0x1f, RZ ;  /* 0x0000001f07057819 */ /* 0x000fe200000006ff */
[----:B-1----:R-:W-:Y:S06]  /*b4c0*/  @!P0 BRA `(.L_x_312) ;  /* 0x0000000000f88947 */ /* 0x002fec0003800000 */
.L_x_325:
[----:B------:R-:W1:Y:S01]  /*b4d0*/  SYNCS.PHASECHK.TRANS64.TRYWAIT P0, [R6+URZ], R5 ;  /* 0x00000005060075a7 */ /* 0x000e62000800017f */
[----:B------:R-:W-:-:S05]  /*b4e0*/  VIADD R0, R0, 0x1 ;  /* 0x0000000100007836 */ /* 0x000fca0000000000 */
[----:B------:R-:W-:-:S04]  /*b4f0*/  ISETP.NE.AND P1, PT, R0, 0x4, PT ;  /* 0x000000040000780c */ /* 0x000fc80003f25270 */
[----:B------:R-:W-:Y:S02]  /*b500*/  SEL R2, RZ, 0x1, P1 ;  /* 0x00000001ff027807 */ /* 0x000fe40000800000 */
[----:B------:R-:W-:Y:S02]  /*b510*/  SEL R0, R0, RZ, P1 ;  /* 0x000000ff00007207 */ /* 0x000fe40000800000 */
[----:B------:R-:W-:Y:S01]  /*b520*/  LOP3.LUT R2, R7, R2, RZ, 0x3c, !PT ;  /* 0x0000000207027212 */ /* 0x000fe200078e3cff */
[----:B-1----:R-:W-:Y:S06]  /*b530*/  @!P0 BRA `(.L_x_313) ;  /* 0x0000000000f08947 */ /* 0x002fec0003800000 */
.L_x_326:
[----:B------:R-:W-:Y:S01]  /*b540*/  IMAD R3, R0, 0x8, R3 ;  /* 0x0000000800037824 */ /* 0x000fe200078e0203 */
[----:B------:R-:W-:-:S07]  /*b550*/  SHF.L.U32 R0, R2, 0x1f, RZ ;  /* 0x0000001f02007819 */ /* 0x000fce00000006ff */
.L_x_314:
[----:B--2---:R2:W3:Y:S02]  /*b560*/  SYNCS.PHASECHK.TRANS64.TRYWAIT P0, [R3+URZ], R0 ;  /* 0x00000000030075a7 */ /* 0x0044e4000800017f */
[----:B---3--:R-:W-:Y:S05]  /*b570*/  @!P0 NANOSLEEP.SYNCS 0x989680 ;  /* 0x009896800000895d */ /* 0x008fea0003900000 */
[----:B------:R-:W3:Y:S02]  /*b580*/  @!P0 SYNCS.PHASECHK.TRANS64 P0, [R3+URZ], R0 ;  /* 0x00000000030085a7 */ /* 0x000ee4000800007f */
[----:B---3--:R-:W-:Y:S05]  /*b590*/  @!P0 BRA `(.L_x_314) ;  /* 0xfffffffc00f08947 */ /* 0x008fea000383ffff */
.L_x_309:
[----:B------:R-:W-:Y:S05]  /*b5a0*/  BSYNC B0 ;  /* 0x0000000000007941 */ /* 0x000fea0003800000 */
.L_x_308:
[----:B------:R-:W-:Y:S05]  /*b5b0*/  EXIT ;  /* 0x000000000000794d */ /* 0x000fea0003800000 */
.L_x_18:
[----:B0-----:R0:W1:Y:S02]  /*b5c0*/  SYNCS.PHASECHK.TRANS64.TRYWAIT P0, [R159+URZ], R0 ;  /* 0x000000009f0075a7 */ /* 0x001064000800017f */
[----:B-1----:R-:W-:Y:S05]  /*b5d0*/  @!P0 NANOSLEEP.SYNCS 0x989680 ;  /* 0x009896800000895d */ /* 0x002fea0003900000 */
[----:B------:R-:W1:Y:S02]  /*b5e0*/  @!P0 SYNCS.PHASECHK.TRANS64 P0, [R159+URZ], R0 ;  /* 0x000000009f0085a7 */ /* 0x000e64000800007f */
[----:B-1----:R-:W-:Y:S05]  /*b5f0*/  @!P0 BRA `(.L_x_18) ;  /* 0xfffffffc00f08947 */ /* 0x002fea000383ffff */
[----:B------:R-:W-:Y:S05]  /*b600*/  BRA `(.L_x_315) ;  /* 0xffffff6000747947 */ /* 0x000fea000383ffff */
.L_x_23:
[----:B-1----:R1:W2:Y:S02]  /*b610*/  SYNCS.PHASECHK.TRANS64.TRYWAIT P1, [R3+URZ], R0 ;  /* 0x00000000030075a7 */ /* 0x0022a4000802017f */
[----:B--2---:R-:W-:Y:S05]  /*b620*/  @!P1 NANOSLEEP.SYNCS 0x989680 ;  /* 0x009896800000995d */ /* 0x004fea0003900000 */
[----:B------:R-:W2:Y:S02]  /*b630*/  @!P1 SYNCS.PHASECHK.TRANS64 P1, [R3+URZ], R0 ;  /* 0x00000000030095a7 */ /* 0x000ea4000802007f */
[----:B--2---:R-:W-:Y:S05]  /*b640*/  @!P1 BRA `(.L_x_23) ;  /* 0xfffffffc00f09947 */ /* 0x004fea000383ffff */
[----:B------:R-:W-:Y:S05]  /*b650*/  BRA `(.L_x_22) ;  /* 0xffffff6000e47947 */ /* 0x000fea000383ffff */
.L_x_28:
[----:B-1----:R-:W-:-:S04]  /*b660*/  IMAD.U32 R5, RZ, RZ, UR4 ;  /* 0x00000004ff057e24 */ /* 0x002fc8000f8e00ff */
[----:B------:R1:W2:Y:S03]  /*b670*/  SYNCS.PHASECHK.TRANS64.TRYWAIT P1, [R5+URZ], R4 ;  /* 0x00000004050075a7 */ /* 0x0002a6000802017f */
[----:B--2---:R-:W-:Y:S05]  /*b680*/  @!P1 NANOSLEEP.SYNCS 0x989680 ;  /* 0x009896800000995d */ /* 0x004fea0003900000 */
[----:B------:R-:W2:Y:S02]  /*b690*/  @!P1 SYNCS.PHASECHK.TRANS64 P1, [R5+URZ], R4 ;  /* 0x00000004050095a7 */ /* 0x000ea4000802007f */
[----:B--2---:R-:W-:Y:S05]  /*b6a0*/  @!P1 BRA `(.L_x_28) ;  /* 0xfffffffc00ec9947 */ /* 0x004fea000383ffff */
[----:B------:R-:W-:Y:S05]  /*b6b0*/  BRA `(.L_x_27) ;  /* 0xffffff6400787947 */ /* 0x000fea000383ffff */
.L_x_34:
[----:B0-----:R0:W1:Y:S02]  /*b6c0*/  SYNCS.PHASECHK.TRANS64.TRYWAIT P0, [R159+URZ+0x10], R0 ;  /* 0x000010009f0075a7 */ /* 0x001064000800017f */
[----:B-1----:R-:W-:Y:S05]  /*b6d0*/  @!P0 NANOSLEEP.SYNCS 0x989680 ;  /* 0x009896800000895d */ /* 0x002fea0003900000 */
[----:B------:R-:W1:Y:S02]  /*b6e0*/  @!P0 SYNCS.PHASECHK.TRANS64 P0, [R159+URZ+0x10], R0 ;  /* 0x000010009f0085a7 */ /* 0x000e64000800007f */
[----:B-1----:R-:W-:Y:S05]  /*b6f0*/  @!P0 BRA `(.L_x_34) ;  /* 0xfffffffc00f08947 */ /* 0x002fea000383ffff */
[----:B------:R-:W-:Y:S05]  /*b700*/  BRA `(.L_x_316) ;  /* 0xffffff68008c7947 */ /* 0x000fea000383ffff */
.L_x_295:
[----:B------:R-:W-:Y:S01]  /*b710*/  BSSY B1, `(.L_x_317) ;  /* 0x0000006000017945 */ /* 0x000fe20003800000 */
[----:B------:R-:W-:-:S07]  /*b720*/  IMAD.MOV.U32 R15, RZ, RZ, -0x1 ;  /* 0xffffffffff0f7424 */ /* 0x000fce00078e00ff */
[----:B------:R-:W-:Y:S05]  /*b730*/  WARPSYNC.COLLECTIVE R15, `(.L_x_318) ;  /* 0x000000000f0c7348 */ /* 0x000fea0003c00000 */
[----:B------:R-:W-:Y:S02]  /*b740*/  ELECT P6, UR62, PT ;  /* 0x00000000003e782f */ /* 0x000fe400038c0000 */
[----:B------:R-:W-:Y:S01]  /*b750*/  MOV R14, UR62 ;  /* 0x0000003e000e7c02 */ /* 0x000fe20008000f00 */
[----:B------:R-:W-:Y:S10]  /*b760*/  ENDCOLLECTIVE ;  /* 0x000000000000791b */ /* 0x000ff40003800000 */
.L_x_318:
[----:B------:R-:W-:Y:S05]  /*b770*/  BSYNC B1 ;  /* 0x0000000000017941 */ /* 0x000fea0003800000 */
.L_x_317:
[----:B------:R-:W-:Y:S05]  /*b780*/  BRA `(.L_x_319) ;  /* 0xfffffff000007947 */ /* 0x000fea000383ffff */
.L_x_298:
[----:B0-----:R0:W1:Y:S02]  /*b790*/  SYNCS.PHASECHK.TRANS64.TRYWAIT P1, [R12+URZ+0x20], R3 ;  /* 0x000020030c0075a7 */ /* 0x001064000802017f */
[----:B-1----:R-:W-:Y:S05]  /*b7a0*/  @!P1 NANOSLEEP.SYNCS 0x989680 ;  /* 0x009896800000995d */ /* 0x002fea0003900000 */
[----:B------:R-:W1:Y:S02]  /*b7b0*/  @!P1 SYNCS.PHASECHK.TRANS64 P1, [R12+URZ+0x20], R3 ;  /* 0x000020030c0095a7 */ /* 0x000e64000802007f */
[----:B-1----:R-:W-:Y:S05]  /*b7c0*/  @!P1 BRA `(.L_x_298) ;  /* 0xfffffffc00f09947 */ /* 0x002fea000383ffff */
[----:B------:R-:W-:Y:S05]  /*b7d0*/  BRA `(.L_x_320) ;  /* 0xfffffff000347947 */ /* 0x000fea000383ffff */
.L_x_307:
[----:B------:R-:W-:Y:S01]  /*b7e0*/  BSSY B0, `(.L_x_321) ;  /* 0x0000006000007945 */ /* 0x000fe20003800000 */
[----:B------:R-:W-:-:S07]  /*b7f0*/  IMAD.MOV.U32 R15, RZ, RZ, -0x1 ;  /* 0xffffffffff0f7424 */ /* 0x000fce00078e00ff */
[----:B------:R-:W-:Y:S05]  /*b800*/  WARPSYNC.COLLECTIVE R15, `(.L_x_322) ;  /* 0x000000000f0c7348 */ /* 0x000fea0003c00000 */
[----:B------:R-:W-:Y:S02]  /*b810*/  ELECT P6, UR62, PT ;  /* 0x00000000003e782f */ /* 0x000fe400038c0000 */
[----:B------:R-:W-:Y:S01]  /*b820*/  MOV R14, UR62 ;  /* 0x0000003e000e7c02 */ /* 0x000fe20008000f00 */
[----:B------:R-:W-:Y:S10]  /*b830*/  ENDCOLLECTIVE ;  /* 0x000000000000791b */ /* 0x000ff40003800000 */
.L_x_322:
[----:B------:R-:W-:Y:S05]  /*b840*/  BSYNC B0 ;  /* 0x0000000000007941 */ /* 0x000fea0003800000 */
.L_x_321:
[----:B------:R-:W-:Y:S05]  /*b850*/  BRA `(.L_x_323) ;  /* 0xfffffff800a07947 */ /* 0x000fea000383ffff */
.L_x_311:
[----:B0-----:R0:W1:Y:S02]  /*b860*/  SYNCS.PHASECHK.TRANS64.TRYWAIT P0, [R7+URZ], R2 ;  /* 0x00000002070075a7 */ /* 0x001064000800017f */
[----:B-1----:R-:W-:Y:S05]  /*b870*/  @!P0 NANOSLEEP.SYNCS 0x989680 ;  /* 0x009896800000895d */ /* 0x002fea0003900000 */
[----:B------:R-:W1:Y:S02]  /*b880*/  @!P0 SYNCS.PHASECHK.TRANS64 P0, [R7+URZ], R2 ;  /* 0x00000002070085a7 */ /* 0x000e64000800007f */
[----:B-1----:R-:W-:Y:S05]  /*b890*/  @!P0 BRA `(.L_x_311) ;  /* 0xfffffffc00f08947 */ /* 0x002fea000383ffff */
[----:B------:R-:W-:Y:S05]  /*b8a0*/  BRA `(.L_x_324) ;  /* 0xfffffff800e47947 */ /* 0x000fea000383ffff */
.L_x_312:
[----:B0-----:R0:W1:Y:S02]  /*b8b0*/  SYNCS.PHASECHK.TRANS64.TRYWAIT P0, [R9+URZ], R4 ;  /* 0x00000004090075a7 */ /* 0x001064000800017f */
[----:B-1----:R-:W-:Y:S05]  /*b8c0*/  @!P0 NANOSLEEP.SYNCS 0x989680 ;  /* 0x009896800000895d */ /* 0x002fea0003900000 */
[----:B------:R-:W1:Y:S02]  /*b8d0*/  @!P0 SYNCS.PHASECHK.TRANS64 P0, [R9+URZ], R4 ;  /* 0x00000004090085a7 */ /* 0x000e64000800007f */
[----:B-1----:R-:W-:Y:S05]  /*b8e0*/  @!P0 BRA `(.L_x_312) ;  /* 0xfffffffc00f08947 */ /* 0x002fea000383ffff */
[----:B------:R-:W-:Y:S05]  /*b8f0*/  BRA `(.L_x_325) ;  /* 0xfffffff800f47947 */ /* 0x000fea000383ffff */
.L_x_313:
[----:B-1----:R1:W2:Y:S02]  /*b900*/  SYNCS.PHASECHK.TRANS64.TRYWAIT P0, [R6+URZ], R5 ;  /* 0x00000005060075a7 */ /* 0x0022a4000800017f */
[----:B--2---:R-:W-:Y:S05]  /*b910*/  @!P0 NANOSLEEP.SYNCS 0x989680 ;  /* 0x009896800000895d */ /* 0x004fea0003900000 */
[----:B------:R-:W2:Y:S02]  /*b920*/  @!P0 SYNCS.PHASECHK.TRANS64 P0, [R6+URZ], R5 ;  /* 0x00000005060085a7 */ /* 0x000ea4000800007f */
[----:B--2---:R-:W-:Y:S05]  /*b930*/  @!P0 BRA `(.L_x_313) ;  /* 0xfffffffc00f08947 */ /* 0x004fea000383ffff */
[----:B------:R-:W-:Y:S05]  /*b940*/  BRA `(.L_x_326) ;  /* 0xfffffff800fc7947 */ /* 0x000fea000383ffff */
.L_x_327:
[----:B------:R-:W-:-:S00]  /*b950*/  BRA `(.L_x_327) ;  /* 0xfffffffc00fc7947 */ /* 0x000fc0000383ffff */
[----:B------:R-:W-:-:S00]  /*b960*/  NOP ;  /* 0x0000000000007918 */ /* 0x000fc00000000000 */
        /* <DEDUP_REMOVED lines=9> */
.L_x_328:


//--------------------- .nv.global.init           --------------------------
	.section	.nv.global.init,"aw",@progbits
.nv.global.init:
	.type		$str$22,@object
	.size		$str$22,($str$23 - $str$22)
$str$22:
        /*0000*/ 	.byte	0x6b, 0x5f, 0x74, 0x69, 0x6c, 0x65, 0x5f, 0x63, 0x6f, 0x75, 0x6e, 0x74, 0x20, 0x3e, 0x3d, 0x20
        /*0010*/ 	.byte	0x31, 0x00
	.type		$str$23,@object
	.size		$str$23,(__unnamed_1 - $str$23)
$str$23:
        /*0012*/ 	.byte	0x2f, 0x74, 0x6d, 0x70, 0x2f, 0x63, 0x75, 0x74, 0x6c, 0x61, 0x73, 0x73, 0x5f, 0x73, 0x77, 0x65
        /*0022*/ 	.byte	0x65, 0x70, 0x5f, 0x73, 0x72, 0x63, 0x2f, 0x69, 0x6e, 0x63, 0x6c, 0x75, 0x64, 0x65, 0x2f, 0x63
        /*0032*/ 	.byte	0x75, 0x74, 0x6c, 0x61, 0x73, 0x73, 0x2f, 0x67, 0x65, 0x6d, 0x6d, 0x2f, 0x63, 0x6f, 0x6c, 0x6c
        /*0042*/ 	.byte	0x65, 0x63, 0x74, 0x69, 0x76, 0x65, 0x2f, 0x73, 0x6d, 0x39, 0x30, 0x5f, 0x6d, 0x6d, 0x61, 0x5f
        /*0052*/ 	.byte	0x74, 0x6d, 0x61, 0x5f, 0x67, 0x6d, 0x6d, 0x61, 0x5f, 0x73, 0x73, 0x5f, 0x77, 0x61, 0x72, 0x70
        /*0062*/ 	.byte	0x73, 0x70, 0x65, 0x63, 0x69, 0x61, 0x6c, 0x69, 0x7a, 0x65, 0x64, 0x2e, 0x68, 0x70, 0x70, 0x00
	.type		__unnamed_1,@object
	.size		__unnamed_1,(.L_0 - __unnamed_1)
__unnamed_1:
        /*0072*/ 	.byte	0x76, 0x6f, 0x69, 0x64, 0x20, 0x63, 0x75, 0x74, 0x6c, 0x61, 0x73, 0x73, 0x3a, 0x3a, 0x67, 0x65
        /* <DEDUP_REMOVED lines=180> */
        /*0bc2*/ 	.byte	0x3a, 0x3a, 0x69, 0x64, 0x65, 0x6e, 0x74, 0x69, 0x74, 0x79, 0x5d, 0x00
.L_0:


//--------------------- .nv.shared._ZN7cutlass13device_kernelINS_4gemm6kernel13GemmUniversalIN4cute5tupleIJiiiiEEENS1_10collective13CollectiveMmaINS1_34MainloopSm90TmaGmmaWarpSpecializedILi4ENS5_IJNS4_1CILi2EEENSA_ILi1EEESC_EEENS1_32KernelTmaWarpSpecializedPingpongEEENS5_IJNSA_ILi64EEENSA_ILi256EEENSA_ILi32EEEEEENS_10bfloat16_tENS5_IJlSC_lEEESK_SL_NS4_8TiledMMAINS4_8MMA_AtomIJNS4_4SM904GMMA28MMA_64x256x16_F32BF16BF16_SSILNSP_5MajorE0ELSR_0ELNSP_7ScaleInE1ELSS_1EEEEEENS4_6LayoutINS5_IJSC_SC_SC_EEENS5_IJNSA_ILi0EEESX_SX_EEEEENS5_IJNS4_10UnderscoreES10_S10_EEEEENS4_13SM90_TMA_LOADENS4_14ComposedLayoutINS4_7SwizzleILi2ELi4ELi3EEENS4_18smem_ptr_flag_bitsILi16EEENSV_INS5_IJNSA_ILi8EEESI_EEENS5_IJSI_SC_EEEEEEEvNS4_8identityENS4_23SM90_TMA_LOAD_MULTICASTES1D_vS1E_EENS_8epilogue10collective6detail29Sm90TmaWarpSpecializedAdapterINS1I_15DefaultEpilogueISK_SL_SL_NS1H_6thread17LinearCombinationISK_Li1EffLNS1M_9ScaleType4KindE0ELNS_15FloatRoundStyleE2ESK_EENS1_15EpilogueDefaultEEEEEvvEEEEvNT_6ParamsE --------------------------
	.section	.nv.shared._ZN7cutlass13device_kernelINS_4gemm6kernel13GemmUniversalIN4cute5tupleIJiiiiEEENS1_10collective13CollectiveMmaINS1_34MainloopSm90TmaGmmaWarpSpecializedILi4ENS5_IJNS4_1CILi2EEENSA_ILi1EEESC_EEENS1_32KernelTmaWarpSpecializedPingpongEEENS5_IJNSA_ILi64EEENSA_ILi256EEENSA_ILi32EEEEEENS_10bfloat16_tENS5_IJlSC_lEEESK_SL_NS4_8TiledMMAINS4_8MMA_AtomIJNS4_4SM904GMMA28MMA_64x256x16_F32BF16BF16_SSILNSP_5MajorE0ELSR_0ELNSP_7ScaleInE1ELSS_1EEEEEENS4_6LayoutINS5_IJSC_SC_SC_EEENS5_IJNSA_ILi0EEESX_SX_EEEEENS5_IJNS4_10UnderscoreES10_S10_EEEEENS4_13SM90_TMA_LOADENS4_14ComposedLayoutINS4_7SwizzleILi2ELi4ELi3EEENS4_18smem_ptr_flag_bitsILi16EEENSV_INS5_IJNSA_ILi8EEESI_EEENS5_IJSI_SC_EEEEEEEvNS4_8identityENS4_23SM90_TMA_LOAD_MULTICASTES1D_vS1E_EENS_8epilogue10collective6detail29Sm90TmaWarpSpecializedAdapterINS1I_15DefaultEpilogueISK_SL_SL_NS1H_6thread17LinearCombinationISK_Li1EffLNS1M_9ScaleType4KindE0ELNS_15FloatRoundStyleE2ESK_EENS1_15EpilogueDefaultEEEEEvvEEEEvNT_6ParamsE,"aw",@nobits
	.sectionflags	@""
	.align	16
	.zero		1024


//--------------------- .nv.shared.reserved.0     --------------------------
	.section	.nv.shared.reserved.0,"aw",@nobits
	.weak		__nv_reservedSMEM_offset_0_alias
	.size		__nv_reservedSMEM_offset_0_alias, 0, 0
	.other		__nv_reservedSMEM_offset_0_alias,@"STO_CUDA_RESERVED_SHARED STV_DEFAULT"
__nv_reservedSMEM_offset_0_alias:
	.zero		0


//--------------------- .nv.global                --------------------------
	.section	.nv.global,"aw",@nobits
.nv.global:
	.type		_ZN39_INTERNAL_e1348a67_4_k_cu_0a2dcdfc_37954cute1_E,@object
	.size		_ZN39_INTERNAL_e1348a67_4_k_cu_0a2dcdfc_37954cute1_E,(_ZN39_INTERNAL_e1348a67_4_k_cu_0a2dcdfc_37954cuda3std3__45__cpo6cbeginE - _ZN39_INTERNAL_e1348a67_4_k_cu_0a2dcdfc_37954cute1_E)
_ZN39_INTERNAL_e1348a67_4_k_cu_0a2dcdfc_37954cute1_E:
	.zero		1
	.type		_ZN39_INTERNAL_e1348a67_4_k_cu_0a2dcdfc_37954cuda3std3__45__cpo6cbeginE,@object
	.size		_ZN39_INTERNAL_e1348a67_4_k_cu_0a2dcdfc_37954cuda3std3__45__cpo6cbeginE,(_ZN39_INTERNAL_e1348a67_4_k_cu_0a2dcdfc_37954cuda3std3__48in_placeE - _ZN39_INTERNAL_e1348a67_4_k_cu_0a2dcdfc_37954cuda3std3__45__cpo6cbeginE)
_ZN39_INTERNAL_e1348a67_4_k_cu_0a2dcdfc_37954cuda3std3__45__cpo6cbeginE:
	.zero		1
	.type		_ZN39_INTERNAL_e1348a67_4_k_cu_0a2dcdfc_37954cuda3std3__48in_placeE,@object
	.size		_ZN39_INTERNAL_e1348a67_4_k_cu_0a2dcdfc_37954cuda3std3__48in_placeE,(_ZN39_INTERNAL_e1348a67_4_k_cu_0a2dcdfc_37954cuda3std6ranges3__45__cpo9iter_moveE - _ZN39_INTERNAL_e1348a67_4_k_cu_0a2dcdfc_37954cuda3std3__48in_placeE)
_ZN39_INTERNAL_e1348a67_4_k_cu_0a2dcdfc_37954cuda3std3__48in_placeE:
	.zero		1
	.type		_ZN39_INTERNAL_e1348a67_4_k_cu_0a2dcdfc_37954cuda3std6ranges3__45__cpo9iter_moveE,@object
	.size		_ZN39_INTERNAL_e1348a67_4_k_cu_0a2dcdfc_37954cuda3std6ranges3__45__cpo9iter_moveE,(_ZN39_INTERNAL_e1348a67_4_k_cu_0a2dcdfc_37954cuda3std3__45__cpo5beginE - _ZN39_INTERNAL_e1348a67_4_k_cu_0a2dcdfc_37954cuda3std6ranges3__45__cpo9iter_moveE)
_ZN39_INTERNAL_e1348a67_4_k_cu_0a2dcdfc_37954cuda3std6ranges3__45__cpo9iter_moveE:
	.zero		1
	.type		_ZN39_INTERNAL_e1348a67_4_k_cu_0a2dcdfc_37954cuda3std3__45__cpo5beginE,@object
	.size		_ZN39_INTERNAL_e1348a67_4_k_cu_0a2dcdfc_37954cuda3std3__45__cpo5beginE,(_ZN39_INTERNAL_e1348a67_4_k_cu_0a2dcdfc_37954cuda3std3__441_GLOBAL__N__e1348a67_4_k_cu_0a2dcdfc_37956ignoreE - _ZN39_INTERNAL_e1348a67_4_k_cu_0a2dcdfc_37954cuda3std3__45__cpo5beginE)
_ZN39_INTERNAL_e1348a67_4_k_cu_0a2dcdfc_37954cuda3std3__45__cpo5beginE:
	.zero		1
	.type		_ZN39_INTERNAL_e1348a67_4_k_cu_0a2dcdfc_37954cuda3std3__441_GLOBAL__N__e1348a67_4_k_cu_0a2dcdfc_37956ignoreE,@object
	.size		_ZN39_INTERNAL_e1348a67_4_k_cu_0a2dcdfc_37954cuda3std3__441_GLOBAL__N__e1348a67_4_k_cu_0a2dcdfc_37956ignoreE,(_ZN39_INTERNAL_e1348a67_4_k_cu_0a2dcdfc_37954cute7productE - _ZN39_INTERNAL_e1348a67_4_k_cu_0a2dcdfc_37954cuda3std3__441_GLOBAL__N__e1348a67_4_k_cu_0a2dcdfc_37956ignoreE)
_ZN39_INTERNAL_e1348a67_4_k_cu_0a2dcdfc_37954cuda3std3__441_GLOBAL__N__e1348a67_4_k_cu_0a2dcdfc_37956ignoreE:
	.zero		1
	.type		_ZN39_INTERNAL_e1348a67_4_k_cu_0a2dcdfc_37954cute7productE,@object
	.size		_ZN39_INTERNAL_e1348a67_4_k_cu_0a2dcdfc_37954cute7productE,(_ZN39_INTERNAL_e1348a67_4_k_cu_0a2dcdfc_37954cuda3std3__45__cpo3endE - _ZN39_INTERNAL_e1348a67_4_k_cu_0a2dcdfc_37954cute7productE)
_ZN39_INTERNAL_e1348a67_4_k_cu_0a2dcdfc_37954cute7productE:
	.zero		1
	.type		_ZN39_INTERNAL_e1348a67_4_k_cu_0a2dcdfc_37954cuda3std3__45__cpo3endE,@object
	.size		_ZN39_INTERNAL_e1348a67_4_k_cu_0a2dcdfc_37954cuda3std3__45__cpo3endE,(_ZN39_INTERNAL_e1348a67_4_k_cu_0a2dcdfc_37954cuda3std3__419piecewise_constructE - _ZN39_INTERNAL_e1348a67_4_k_cu_0a2dcdfc_37954cuda3std3__45__cpo3endE)
_ZN39_INTERNAL_e1348a67_4_k_cu_0a2dcdfc_37954cuda3std3__45__cpo3endE:
	.zero		1
	.type		_ZN39_INTERNAL_e1348a67_4_k_cu_0a2dcdfc_37954cuda3std3__419piecewise_constructE,@object
	.size		_ZN39_INTERNAL_e1348a67_4_k_cu_0a2dcdfc_37954cuda3std3__419piecewise_constructE,(_ZN39_INTERNAL_e1348a67_4_k_cu_0a2dcdfc_37954cuda3std3__45__cpo4cendE - _ZN39_INTERNAL_e1348a67_4_k_cu_0a2dcdfc_37954cuda3std3__419piecewise_constructE)
_ZN39_INTERNAL_e1348a67_4_k_cu_0a2dcdfc_37954cuda3std3__419piecewise_constructE:
	.zero		1
	.type		_ZN39_INTERNAL_e1348a67_4_k_cu_0a2dcdfc_37954cuda3std3__45__cpo4cendE,@object
	.size		_ZN39_INTERNAL_e1348a67_4_k_cu_0a2dcdfc_37954cuda3std3__45__cpo4cendE,(_ZN39_INTERNAL_e1348a67_4_k_cu_0a2dcdfc_37954cuda3std6ranges3__45__cpo4swapE - _ZN39_INTERNAL_e1348a67_4_k_cu_0a2dcdfc_37954cuda3std3__45__cpo4cendE)
_ZN39_INTERNAL_e1348a67_4_k_cu_0a2dcdfc_37954cuda3std3__45__cpo4cendE:
	.zero		1
	.type		_ZN39_INTERNAL_e1348a67_4_k_cu_0a2dcdfc_37954cuda3std6ranges3__45__cpo4swapE,@object
	.size		_ZN39_INTERNAL_e1348a67_4_k_cu_0a2dcdfc_37954cuda3std6ranges3__45__cpo4swapE,(.L_8 - _ZN39_INTERNAL_e1348a67_4_k_cu_0a2dcdfc_37954cuda3std6ranges3__45__cpo4swapE)
_ZN39_INTERNAL_e1348a67_4_k_cu_0a2dcdfc_37954cuda3std6ranges3__45__cpo4swapE:
	.zero		1
.L_8:


//--------------------- .nv.constant0._ZN7cutlass13device_kernelINS_4gemm6kernel13GemmUniversalIN4cute5tupleIJiiiiEEENS1_10collective13CollectiveMmaINS1_34MainloopSm90TmaGmmaWarpSpecializedILi4ENS5_IJNS4_1CILi2EEENSA_ILi1EEESC_EEENS1_32KernelTmaWarpSpecializedPingpongEEENS5_IJNSA_ILi64EEENSA_ILi256EEENSA_ILi32EEEEEENS_10bfloat16_tENS5_IJlSC_lEEESK_SL_NS4_8TiledMMAINS4_8MMA_AtomIJNS4_4SM904GMMA28MMA_64x256x16_F32BF16BF16_SSILNSP_5MajorE0ELSR_0ELNSP_7ScaleInE1ELSS_1EEEEEENS4_6LayoutINS5_IJSC_SC_SC_EEENS5_IJNSA_ILi0EEESX_SX_EEEEENS5_IJNS4_10UnderscoreES10_S10_EEEEENS4_13SM90_TMA_LOADENS4_14ComposedLayoutINS4_7SwizzleILi2ELi4ELi3EEENS4_18smem_ptr_flag_bitsILi16EEENSV_INS5_IJNSA_ILi8EEESI_EEENS5_IJSI_SC_EEEEEEEvNS4_8identityENS4_23SM90_TMA_LOAD_MULTICASTES1D_vS1E_EENS_8epilogue10collective6detail29Sm90TmaWarpSpecializedAdapterINS1I_15DefaultEpilogueISK_SL_SL_NS1H_6thread17LinearCombinationISK_Li1EffLNS1M_9ScaleType4KindE0ELNS_15FloatRoundStyleE2ESK_EENS1_15EpilogueDefaultEEEEEvvEEEEvNT_6ParamsE --------------------------
	.section	.nv.constant0._ZN7cutlass13device_kernelINS_4gemm6kernel13GemmUniversalIN4cute5tupleIJiiiiEEENS1_10collective13CollectiveMmaINS1_34MainloopSm90TmaGmmaWarpSpecializedILi4ENS5_IJNS4_1CILi2EEENSA_ILi1EEESC_EEENS1_32KernelTmaWarpSpecializedPingpongEEENS5_IJNSA_ILi64EEENSA_ILi256EEENSA_ILi32EEEEEENS_10bfloat16_tENS5_IJlSC_lEEESK_SL_NS4_8TiledMMAINS4_8MMA_AtomIJNS4_4SM904GMMA28MMA_64x256x16_F32BF16BF16_SSILNSP_5MajorE0ELSR_0ELNSP_7ScaleInE1ELSS_1EEEEEENS4_6LayoutINS5_IJSC_SC_SC_EEENS5_IJNSA_ILi0EEESX_SX_EEEEENS5_IJNS4_10UnderscoreES10_S10_EEEEENS4_13SM90_TMA_LOADENS4_14ComposedLayoutINS4_7SwizzleILi2ELi4ELi3EEENS4_18smem_ptr_flag_bitsILi16EEENSV_INS5_IJNSA_ILi8EEESI_EEENS5_IJSI_SC_EEEEEEEvNS4_8identityENS4_23SM90_TMA_LOAD_MULTICASTES1D_vS1E_EENS_8epilogue10collective6detail29Sm90TmaWarpSpecializedAdapterINS1I_15DefaultEpilogueISK_SL_SL_NS1H_6thread17LinearCombinationISK_Li1EffLNS1M_9ScaleType4KindE0ELNS_15FloatRoundStyleE2ESK_EENS1_15EpilogueDefaultEEEEEvvEEEEvNT_6ParamsE,"a",@progbits
	.sectionflags	@""
	.align	4
.nv.constant0._ZN7cutlass13device_kernelINS_4gemm6kernel13GemmUniversalIN4cute5tupleIJiiiiEEENS1_10collective13CollectiveMmaINS1_34MainloopSm90TmaGmmaWarpSpecializedILi4ENS5_IJNS4_1CILi2EEENSA_ILi1EEESC_EEENS1_32KernelTmaWarpSpecializedPingpongEEENS5_IJNSA_ILi64EEENSA_ILi256EEENSA_ILi32EEEEEENS_10bfloat16_tENS5_IJlSC_lEEESK_SL_NS4_8TiledMMAINS4_8MMA_AtomIJNS4_4SM904GMMA28MMA_64x256x16_F32BF16BF16_SSILNSP_5MajorE0ELSR_0ELNSP_7ScaleInE1ELSS_1EEEEEENS4_6LayoutINS5_IJSC_SC_SC_EEENS5_IJNSA_ILi0EEESX_SX_EEEEENS5_IJNS4_10UnderscoreES10_S10_EEEEENS4_13SM90_TMA_LOADENS4_14ComposedLayoutINS4_7SwizzleILi2ELi4ELi3EEENS4_18smem_ptr_flag_bitsILi16EEENSV_INS5_IJNSA_ILi8EEESI_EEENS5_IJSI_SC_EEEEEEEvNS4_8identityENS4_23SM90_TMA_LOAD_MULTICASTES1D_vS1E_EENS_8epilogue10collective6detail29Sm90TmaWarpSpecializedAdapterINS1I_15DefaultEpilogueISK_SL_SL_NS1H_6thread17LinearCombinationISK_Li1EffLNS1M_9ScaleType4KindE0ELNS_15FloatRoundStyleE2ESK_EENS1_15EpilogueDefaultEEEEEvvEEEEvNT_6ParamsE:
	.zero		1664


//--------------------- SYMBOLS --------------------------

	.type		.nv.reservedSmem.offset0,@object
	.size		.nv.reservedSmem.offset0,0x4
	.type		__assertfail,@function
